//
// Generated by NVIDIA NVVM Compiler
//
// Compiler Build ID: CL-36424714
// Cuda compilation tools, release 13.0, V13.0.88
// Based on NVVM 20.0.0
//

.version 9.0
.target sm_100
.address_size 64

	// .globl	_Z7computefffffffff
.extern .func  (.param .b32 func_retval0) vprintf
(
	.param .b64 vprintf_param_0,
	.param .b64 vprintf_param_1
)
;
.global .align 1 .b8 $str[7] = {37, 46, 49, 55, 103, 10};

.visible .entry _Z7computefffffffff(
	.param .f32 _Z7computefffffffff_param_0,
	.param .f32 _Z7computefffffffff_param_1,
	.param .f32 _Z7computefffffffff_param_2,
	.param .f32 _Z7computefffffffff_param_3,
	.param .f32 _Z7computefffffffff_param_4,
	.param .f32 _Z7computefffffffff_param_5,
	.param .f32 _Z7computefffffffff_param_6,
	.param .f32 _Z7computefffffffff_param_7,
	.param .f32 _Z7computefffffffff_param_8
)
{
	.local .align 8 .b8 	__local_depot0[8];
	.reg .b64 	%SP;
	.reg .b64 	%SPL;
	.reg .pred 	%p<33>;
	.reg .b32 	%r<30>;
	.reg .b32 	%f<200>;
	.reg .b64 	%rd<5>;
	.reg .b64 	%fd<2>;

	mov.u64 	%SPL, __local_depot0;
	cvta.local.u64 	%SP, %SPL;
	ld.param.f32 	%f199, [_Z7computefffffffff_param_0];
	ld.param.f32 	%f28, [_Z7computefffffffff_param_1];
	ld.param.f32 	%f29, [_Z7computefffffffff_param_2];
	ld.param.f32 	%f30, [_Z7computefffffffff_param_3];
	ld.param.f32 	%f23, [_Z7computefffffffff_param_4];
	ld.param.f32 	%f24, [_Z7computefffffffff_param_5];
	ld.param.f32 	%f25, [_Z7computefffffffff_param_6];
	ld.param.f32 	%f26, [_Z7computefffffffff_param_7];
	ld.param.f32 	%f27, [_Z7computefffffffff_param_8];
	mov.f32 	%f31, 0f8000037C;
	div.rn.f32 	%f32, %f31, %f29;
	add.f32 	%f33, %f30, %f32;
	add.f32 	%f34, %f33, 0f85C802F8;
	sub.f32 	%f35, %f28, %f34;
	setp.gtu.f32 	%p1, %f199, %f35;
	@%p1 bra 	$L__BB0_15;
	mov.f32 	%f36, 0f8221718E;
	mul.rn.f32 	%f37, %f36, %f36;
	add.f32 	%f38, %f37, 0f00000000;
	fma.rn.f32 	%f39, %f37, 0f37CBAC00, 0fBAB607ED;
	fma.rn.f32 	%f40, %f39, %f37, 0f3D2AAABB;
	fma.rn.f32 	%f41, %f40, %f37, 0fBEFFFFFF;
	fma.rn.f32 	%f1, %f41, %f38, 0f3F800000;
	sub.f32 	%f42, %f24, %f25;
	add.f32 	%f43, %f42, 0f02375121;
	abs.f32 	%f44, %f43;
	fma.rn.f32 	%f45, %f44, 0fBF000000, 0f3F000000;
	rsqrt.approx.ftz.f32 	%f46, %f45;
	mul.f32 	%f47, %f45, %f46;
	mul.f32 	%f48, %f46, 0fBF000000;
	fma.rn.f32 	%f49, %f47, %f48, 0f3F000000;
	fma.rn.f32 	%f50, %f47, %f49, %f47;
	setp.eq.f32 	%p2, %f44, 0f3F800000;
	selp.f32 	%f51, 0f00000000, %f50, %p2;
	setp.gt.f32 	%p3, %f44, 0f3F0F5C29;
	selp.f32 	%f52, %f51, %f44, %p3;
	mul.f32 	%f53, %f52, %f52;
	fma.rn.f32 	%f54, %f53, 0f3D4DD2F7, 0f3C99CA97;
	fma.rn.f32 	%f55, %f54, %f53, 0f3D3F90E8;
	fma.rn.f32 	%f56, %f55, %f53, 0f3D993CCF;
	fma.rn.f32 	%f57, %f56, %f53, 0f3E2AAC04;
	mul.f32 	%f58, %f53, %f57;
	fma.rn.f32 	%f59, %f58, %f52, %f52;
	mul.f32 	%f60, %f59, 0fC0000000;
	fma.rn.f32 	%f61, 0f3F6EE581, 0f3FD774EB, %f60;
	selp.f32 	%f62, %f61, %f59, %p3;
	setp.num.f32 	%p4, %f62, %f62;
	copysign.f32 	%f63, %f43, %f62;
	selp.f32 	%f64, %f63, %f62, %p4;
	mov.f32 	%f65, 0f85595587;
	div.rn.f32 	%f66, %f65, %f64;
	abs.f32 	%f2, %f66;
	abs.f32 	%f198, %f1;
	setp.lt.f32 	%p5, %f198, %f2;
	@%p5 bra 	$L__BB0_13;
	mul.f32 	%f4, %f2, 0f4B000000;
	setp.gtu.f32 	%p6, %f198, %f4;
	@%p6 bra 	$L__BB0_9;
	div.approx.f32 	%f67, %f198, %f2;
	cvt.rzi.f32.f32 	%f196, %f67;
	neg.f32 	%f6, %f2;
	fma.rn.f32 	%f7, %f6, %f196, %f198;
	mov.b32 	%r1, %f7;
	mov.b32 	%r11, %f2;
	setp.lt.u32 	%p7, %r1, %r11;
	@%p7 bra 	$L__BB0_8;
	setp.lt.u32 	%p8, %r1, -2147483647;
	@%p8 bra 	$L__BB0_6;
	add.f32 	%f72, %f196, 0fBF800000;
	setp.lt.f32 	%p11, %f7, %f6;
	add.f32 	%f73, %f72, 0fBF800000;
	selp.f32 	%f196, %f73, %f72, %p11;
	bra.uni 	$L__BB0_8;
$L__BB0_6:
	add.f32 	%f196, %f196, 0f3F800000;
	add.f32 	%f68, %f2, %f2;
	setp.ltu.f32 	%p9, %f7, %f68;
	@%p9 bra 	$L__BB0_8;
	add.f32 	%f69, %f196, 0f3F800000;
	fma.rn.f32 	%f70, %f2, 0fC0400000, %f7;
	setp.ge.f32 	%p10, %f70, 0f00000000;
	add.f32 	%f71, %f69, 0f3F800000;
	selp.f32 	%f196, %f71, %f69, %p10;
$L__BB0_8:
	fma.rn.f32 	%f198, %f6, %f196, %f198;
	bra.uni 	$L__BB0_13;
$L__BB0_9:
	mov.b32 	%r2, %f198;
	mov.b32 	%r12, %f4;
	and.b32  	%r3, %r12, -8388608;
	and.b32  	%r13, %r2, 8388607;
	or.b32  	%r28, %r13, 1065353216;
	and.b32  	%r14, %r12, 8388607;
	or.b32  	%r5, %r14, 1065353216;
	mov.b32 	%f197, %r28;
	sub.s32 	%r15, %r2, %r3;
	add.s32 	%r16, %r15, 192937984;
	and.b32  	%r29, %r16, -8388608;
	setp.eq.s32 	%p12, %r29, 0;
	@%p12 bra 	$L__BB0_12;
	mov.b32 	%f74, %r5;
	rcp.approx.ftz.f32 	%f14, %f74;
	neg.f32 	%f15, %f74;
$L__BB0_11:
	min.u32 	%r17, %r29, 192937984;
	add.s32 	%r18, %r28, %r17;
	mov.b32 	%f75, %r18;
	mul.f32 	%f76, %f14, %f75;
	fma.rn.f32 	%f77, %f15, %f76, %f75;
	fma.rn.f32 	%f78, %f77, %f14, %f76;
	fma.rn.f32 	%f79, %f15, %f78, %f75;
	fma.rz.f32 	%f80, %f79, %f14, %f78;
	cvt.rzi.f32.f32 	%f81, %f80;
	fma.rn.f32 	%f197, %f15, %f81, %f75;
	sub.s32 	%r29, %r29, %r17;
	mov.b32 	%r28, %f197;
	setp.ne.s32 	%p13, %r29, 0;
	setp.ne.s32 	%p14, %r28, 0;
	and.pred  	%p15, %p13, %p14;
	@%p15 bra 	$L__BB0_11;
$L__BB0_12:
	mov.b32 	%f83, %r3;
	setp.leu.f32 	%p16, %f2, 0f00000000;
	setp.gt.u32 	%p17, %r2, 2139095039;
	selp.f32 	%f84, 0f7FFFFFFF, %f83, %p16;
	selp.f32 	%f85, 0f7FFFFFFF, %f84, %p17;
	mul.f32 	%f86, %f197, 0f34000000;
	mul.f32 	%f198, %f85, %f86;
$L__BB0_13:
	abs.f32 	%f87, %f198;
	setp.nan.f32 	%p18, %f87, %f87;
	copysign.f32 	%f88, %f1, %f198;
	selp.f32 	%f89, %f198, %f88, %p18;
	abs.f32 	%f90, %f89;
	setp.gt.f32 	%p19, %f90, 0f3F800000;
	rcp.approx.ftz.f32 	%f91, %f90;
	selp.f32 	%f92, %f91, %f90, %p19;
	mul.f32 	%f93, %f92, %f92;
	fma.rn.f32 	%f94, %f93, 0f3B2090AA, 0fBC6BE14F;
	fma.rn.f32 	%f95, %f94, %f93, 0f3D23397E;
	fma.rn.f32 	%f96, %f95, %f93, 0fBD948A7A;
	fma.rn.f32 	%f97, %f96, %f93, 0f3DD76B21;
	fma.rn.f32 	%f98, %f97, %f93, 0fBE111E88;
	fma.rn.f32 	%f99, %f98, %f93, 0f3E4CAF60;
	fma.rn.f32 	%f100, %f99, %f93, 0fBEAAAA27;
	mul.f32 	%f101, %f93, %f100;
	fma.rn.f32 	%f102, %f101, %f92, %f92;
	neg.f32 	%f103, %f102;
	fma.rn.f32 	%f104, 0f3F6EE581, 0f3FD774EB, %f103;
	selp.f32 	%f105, %f104, %f102, %p19;
	setp.num.f32 	%p20, %f90, %f90;
	copysign.f32 	%f106, %f89, %f105;
	selp.f32 	%f107, %f106, %f105, %p20;
	mul.f32 	%f108, %f23, %f107;
	setp.leu.f32 	%p21, %f199, %f108;
	@%p21 bra 	$L__BB0_15;
	mov.f32 	%f109, 0f3F000000;
	cvt.sat.f32.f32 	%f110, %f109;
	mov.f32 	%f111, 0f4B400001;
	mov.f32 	%f112, 0f437C0000;
	fma.rm.f32 	%f113, %f110, %f112, %f111;
	add.f32 	%f114, %f113, 0fCB40007F;
	neg.f32 	%f115, %f114;
	fma.rn.f32 	%f116, 0f858635A1, 0f3FB8AA3B, %f115;
	fma.rn.f32 	%f117, 0f858635A1, 0f32A57060, %f116;
	mov.b32 	%r19, %f113;
	shl.b32 	%r20, %r19, 23;
	mov.b32 	%f118, %r20;
	ex2.approx.ftz.f32 	%f119, %f117;
	mul.f32 	%f120, %f119, %f118;
	div.rn.f32 	%f121, %f26, %f120;
	setp.lt.f32 	%p22, %f121, 0f00800000;
	mul.f32 	%f122, %f121, 0f4B000000;
	selp.f32 	%f123, %f122, %f121, %p22;
	selp.f32 	%f124, 0fC1B80000, 0f00000000, %p22;
	mov.b32 	%r21, %f123;
	add.s32 	%r22, %r21, -1059760811;
	and.b32  	%r23, %r22, -8388608;
	sub.s32 	%r24, %r21, %r23;
	mov.b32 	%f125, %r24;
	cvt.rn.f32.s32 	%f126, %r23;
	fma.rn.f32 	%f127, %f126, 0f34000000, %f124;
	add.f32 	%f128, %f125, 0fBF800000;
	fma.rn.f32 	%f129, %f128, 0fBE055027, 0f3E1039F6;
	fma.rn.f32 	%f130, %f129, %f128, 0fBDF8CDCC;
	fma.rn.f32 	%f131, %f130, %f128, 0f3E0F2955;
	fma.rn.f32 	%f132, %f131, %f128, 0fBE2AD8B9;
	fma.rn.f32 	%f133, %f132, %f128, 0f3E4CED0B;
	fma.rn.f32 	%f134, %f133, %f128, 0fBE7FFF22;
	fma.rn.f32 	%f135, %f134, %f128, 0f3EAAAA78;
	fma.rn.f32 	%f136, %f135, %f128, 0fBF000000;
	mul.f32 	%f137, %f128, %f136;
	fma.rn.f32 	%f138, %f137, %f128, %f128;
	fma.rn.f32 	%f139, %f127, 0f3F317218, %f138;
	setp.gt.u32 	%p23, %r21, 2139095039;
	fma.rn.f32 	%f140, %f123, 0f7F800000, 0f7F800000;
	selp.f32 	%f141, %f140, %f139, %p23;
	setp.eq.f32 	%p24, %f123, 0f00000000;
	mul.f32 	%f142, %f141, 0f3EDE5BD9;
	selp.f32 	%f143, 0fFF800000, %f142, %p24;
	add.f32 	%f144, %f27, 0f8BDB36F1;
	mul.f32 	%f145, %f144, 0f85A9F896;
	abs.f32 	%f146, %f145;
	abs.f32 	%f147, %f143;
	setp.gt.f32 	%p25, %f147, %f146;
	selp.f32 	%f148, %f147, %f146, %p25;
	selp.f32 	%f149, %f146, %f147, %p25;
	div.rn.f32 	%f150, %f149, %f148;
	mul.f32 	%f151, %f150, %f150;
	fma.rn.f32 	%f152, %f151, 0f3B33710B, 0fBC807748;
	fma.rn.f32 	%f153, %f152, %f151, 0f3D2CDAB2;
	fma.rn.f32 	%f154, %f153, %f151, 0fBD992D10;
	fma.rn.f32 	%f155, %f154, %f151, 0f3DD9EA6C;
	fma.rn.f32 	%f156, %f155, %f151, 0fBE117CB1;
	fma.rn.f32 	%f157, %f156, %f151, 0f3E4CBCE0;
	fma.rn.f32 	%f158, %f157, %f151, 0fBEAAAA7D;
	mul.f32 	%f159, %f151, %f158;
	fma.rn.f32 	%f160, %f159, %f150, %f150;
	neg.f32 	%f161, %f160;
	fma.rn.f32 	%f162, 0f3F6EE581, 0f3FD774EB, %f161;
	selp.f32 	%f163, %f162, %f160, %p25;
	selp.f32 	%f164, 0f3F6EE581, 0f3FEEE581, %p25;
	selp.f32 	%f165, %f160, %f161, %p25;
	mov.b32 	%r25, %f145;
	fma.rn.f32 	%f166, %f164, 0f3FD774EB, %f165;
	setp.lt.s32 	%p26, %r25, 0;
	selp.f32 	%f167, %f166, %f163, %p26;
	add.f32 	%f168, %f146, %f147;
	setp.eq.f32 	%p27, %f148, 0f00000000;
	selp.f32 	%f169, 0f40490FDB, 0f00000000, %p26;
	setp.eq.f32 	%p28, %f146, %f147;
	selp.f32 	%f170, 0f4016CBE4, 0f3F490FDB, %p26;
	selp.f32 	%f171, %f170, %f167, %p28;
	selp.f32 	%f172, %f169, %f171, %p27;
	abs.f32 	%f173, %f168;
	setp.nan.f32 	%p29, %f173, %f173;
	copysign.f32 	%f174, %f143, %f172;
	selp.f32 	%f175, %f168, %f174, %p29;
	abs.f32 	%f176, %f175;
	fma.rn.f32 	%f177, %f176, 0fBF000000, 0f3F000000;
	rsqrt.approx.ftz.f32 	%f178, %f177;
	mul.f32 	%f179, %f178, %f177;
	mul.f32 	%f180, %f178, 0fBF000000;
	fma.rn.f32 	%f181, %f179, %f180, 0f3F000000;
	fma.rn.f32 	%f182, %f179, %f181, %f179;
	setp.eq.f32 	%p30, %f176, 0f3F800000;
	selp.f32 	%f183, 0f00000000, %f182, %p30;
	setp.gt.f32 	%p31, %f176, 0f3F0F5C29;
	selp.f32 	%f184, %f183, %f176, %p31;
	mul.f32 	%f185, %f184, %f184;
	fma.rn.f32 	%f186, %f185, 0f3D4DD2F7, 0f3C99CA97;
	fma.rn.f32 	%f187, %f186, %f185, 0f3D3F90E8;
	fma.rn.f32 	%f188, %f187, %f185, 0f3D993CCF;
	fma.rn.f32 	%f189, %f188, %f185, 0f3E2AAC04;
	mul.f32 	%f190, %f185, %f189;
	fma.rn.f32 	%f191, %f190, %f184, %f184;
	mul.f32 	%f192, %f191, 0fC0000000;
	fma.rn.f32 	%f193, 0f3F6EE581, 0f3FD774EB, %f192;
	selp.f32 	%f194, %f193, %f191, %p31;
	setp.num.f32 	%p32, %f194, %f194;
	copysign.f32 	%f195, %f175, %f194;
	selp.f32 	%f199, %f195, %f194, %p32;
$L__BB0_15:
	add.u64 	%rd1, %SP, 0;
	add.u64 	%rd2, %SPL, 0;
	cvt.f64.f32 	%fd1, %f199;
	st.local.f64 	[%rd2], %fd1;
	mov.u64 	%rd3, $str;
	cvta.global.u64 	%rd4, %rd3;
	{ // callseq 0, 0
	.param .b64 param0;
	st.param.b64 	[param0], %rd4;
	.param .b64 param1;
	st.param.b64 	[param1], %rd1;
	.param .b32 retval0;
	call.uni (retval0), 
	vprintf, 
	(
	param0, 
	param1
	);
	ld.param.b32 	%r26, [retval0];
	} // callseq 0
	ret;

}


// ===== COMPILED SASS (sm_100) =====

	.target	sm_100

	.elftype	@"ET_EXEC"


//--------------------- .note.nv.tkinfo           --------------------------
	.section	.note.nv.tkinfo,"",@"SHT_NOTE"
	.sectionflags	@"SHF_NOTE_NV_TKINFO"
	.tkinfo
        /*0018*/ 	.word	0x00000002
        /*0030*/ 	.string	""
        /*0030*/ 	.string	"ptxas"
        /*0030*/ 	.string	"Cuda compilation tools, release 13.0, V13.0.88"
        /*0030*/ 	.string	"Build cuda_13.0.r13.0/compiler.36424714_0"
        /*0030*/ 	.string	"-arch sm_100 -m 64 "



//--------------------- .note.nv.cuinfo           --------------------------
	.section	.note.nv.cuinfo,"",@"SHT_NOTE"
	.sectionflags	@"SHF_NOTE_NV_CUINFO"
        /*0018*/ 	.short	0x0002
        /*001a*/ 	.short	0x0064
        /*001c*/ 	.short	0x0082
	.zero		2


//--------------------- .nv.info                  --------------------------
	.section	.nv.info,"",@"SHT_CUDA_INFO"
	.align	4


	//----- nvinfo : EIATTR_REGCOUNT
	.align		4
        /*0000*/ 	.byte	0x04, 0x2f
        /*0002*/ 	.short	(.L_2 - .L_1)
	.align		4
.L_1:
        /*0004*/ 	.word	index@(_Z7computefffffffff)
        /*0008*/ 	.word	0x00000018


	//----- nvinfo : EIATTR_FRAME_SIZE
	.align		4
.L_2:
        /*000c*/ 	.byte	0x04, 0x11
        /*000e*/ 	.short	(.L_4 - .L_3)
	.align		4
.L_3:
        /*0010*/ 	.word	index@($__internal_0_$__cuda_sm3x_div_rn_noftz_f32_slowpath)
        /*0014*/ 	.word	0x00000008


	//----- nvinfo : EIATTR_FRAME_SIZE
	.align		4
.L_4:
        /*0018*/ 	.byte	0x04, 0x11
        /*001a*/ 	.short	(.L_6 - .L_5)
	.align		4
.L_5:
        /*001c*/ 	.word	index@(_Z7computefffffffff)
        /*0020*/ 	.word	0x00000008


	//----- nvinfo : EIATTR_MIN_STACK_SIZE
	.align		4
.L_6:
        /*0024*/ 	.byte	0x04, 0x12
        /*0026*/ 	.short	(.L_8 - .L_7)
	.align		4
.L_7:
        /*0028*/ 	.word	index@(_Z7computefffffffff)
        /*002c*/ 	.word	0x00000008
.L_8:


//--------------------- .nv.compat                --------------------------
	.section	.nv.compat,"",@"SHT_CUDA_COMPAT_INFO"
	.align	4
        /*0000*/ 	.byte	0x02, 0x09, 0x00, 0x00, 0x02, 0x02, 0x01, 0x00, 0x02, 0x05, 0x05, 0x00, 0x03, 0x07, 0x01, 0x01
        /*0010*/ 	.byte	0x02, 0x03, 0x00, 0x00, 0x02, 0x06, 0x01, 0x00, 0x04, 0x0b, 0x08, 0x00, 0x01, 0x00, 0x00, 0x00
        /*0020*/ 	.byte	0x00, 0x00, 0x00, 0x00


//--------------------- .nv.info._Z7computefffffffff --------------------------
	.section	.nv.info._Z7computefffffffff,"",@"SHT_CUDA_INFO"
	.sectionflags	@""
	.align	4


	//----- nvinfo : EIATTR_CUDA_API_VERSION
	.align		4
        /*0000*/ 	.byte	0x04, 0x37
        /*0002*/ 	.short	(.L_10 - .L_9)
.L_9:
        /*0004*/ 	.word	0x00000082


	//----- nvinfo : EIATTR_KPARAM_INFO
	.align		4
.L_10:
        /*0008*/ 	.byte	0x04, 0x17
        /*000a*/ 	.short	(.L_12 - .L_11)
.L_11:
        /*000c*/ 	.word	0x00000000
        /*0010*/ 	.short	0x0008
        /*0012*/ 	.short	0x0020
        /*0014*/ 	.byte	0x00, 0xf0, 0x11, 0x00


	//----- nvinfo : EIATTR_KPARAM_INFO
	.align		4
.L_12:
        /*0018*/ 	.byte	0x04, 0x17
        /*001a*/ 	.short	(.L_14 - .L_13)
.L_13:
        /*001c*/ 	.word	0x00000000
        /*0020*/ 	.short	0x0007
        /*0022*/ 	.short	0x001c
        /*0024*/ 	.byte	0x00, 0xf0, 0x11, 0x00


	//----- nvinfo : EIATTR_KPARAM_INFO
	.align		4
.L_14:
        /*0028*/ 	.byte	0x04, 0x17
        /*002a*/ 	.short	(.L_16 - .L_15)
.L_15:
        /*002c*/ 	.word	0x00000000
        /*0030*/ 	.short	0x0006
        /*0032*/ 	.short	0x0018
        /*0034*/ 	.byte	0x00, 0xf0, 0x11, 0x00


	//----- nvinfo : EIATTR_KPARAM_INFO
	.align		4
.L_16:
        /*0038*/ 	.byte	0x04, 0x17
        /*003a*/ 	.short	(.L_18 - .L_17)
.L_17:
        /*003c*/ 	.word	0x00000000
        /*0040*/ 	.short	0x0005
        /*0042*/ 	.short	0x0014
        /*0044*/ 	.byte	0x00, 0xf0, 0x11, 0x00


	//----- nvinfo : EIATTR_KPARAM_INFO
	.align		4
.L_18:
        /*0048*/ 	.byte	0x04, 0x17
        /*004a*/ 	.short	(.L_20 - .L_19)
.L_19:
        /*004c*/ 	.word	0x00000000
        /*0050*/ 	.short	0x0004
        /*0052*/ 	.short	0x0010
        /*0054*/ 	.byte	0x00, 0xf0, 0x11, 0x00


	//----- nvinfo : EIATTR_KPARAM_INFO
	.align		4
.L_20:
        /*0058*/ 	.byte	0x04, 0x17
        /*005a*/ 	.short	(.L_22 - .L_21)
.L_21:
        /*005c*/ 	.word	0x00000000
        /*0060*/ 	.short	0x0003
        /*0062*/ 	.short	0x000c
        /*0064*/ 	.byte	0x00, 0xf0, 0x11, 0x00


	//----- nvinfo : EIATTR_KPARAM_INFO
	.align		4
.L_22:
        /*0068*/ 	.byte	0x04, 0x17
        /*006a*/ 	.short	(.L_24 - .L_23)
.L_23:
        /*006c*/ 	.word	0x00000000
        /*0070*/ 	.short	0x0002
        /*0072*/ 	.short	0x0008
        /*0074*/ 	.byte	0x00, 0xf0, 0x11, 0x00


	//----- nvinfo : EIATTR_KPARAM_INFO
	.align		4
.L_24:
        /*0078*/ 	.byte	0x04, 0x17
        /*007a*/ 	.short	(.L_26 - .L_25)
.L_25:
        /*007c*/ 	.word	0x00000000
        /*0080*/ 	.short	0x0001
        /*0082*/ 	.short	0x0004
        /*0084*/ 	.byte	0x00, 0xf0, 0x11, 0x00


	//----- nvinfo : EIATTR_KPARAM_INFO
	.align		4
.L_26:
        /*0088*/ 	.byte	0x04, 0x17
        /*008a*/ 	.short	(.L_28 - .L_27)
.L_27:
        /*008c*/ 	.word	0x00000000
        /*0090*/ 	.short	0x0000
        /*0092*/ 	.short	0x0000
        /*0094*/ 	.byte	0x00, 0xf0, 0x11, 0x00


	//----- nvinfo : EIATTR_SPARSE_MMA_MASK
	.align		4
.L_28:
        /*0098*/ 	.byte	0x03, 0x50
        /*009a*/ 	.short	0x0000


	//----- nvinfo : EIATTR_MAXREG_COUNT
	.align		4
        /*009c*/ 	.byte	0x03, 0x1b
        /*009e*/ 	.short	0x00ff


	//----- nvinfo : EIATTR_EXTERNS
	.align		4
        /*00a0*/ 	.byte	0x04, 0x0f
        /*00a2*/ 	.short	(.L_30 - .L_29)


	//   ....[0]....
	.align		4
.L_29:
        /*00a4*/ 	.word	index@(vprintf)


	//----- nvinfo : EIATTR_MERCURY_ISA_VERSION
	.align		4
.L_30:
        /*00a8*/ 	.byte	0x03, 0x5f
        /*00aa*/ 	.short	0x0101


	//----- nvinfo : EIATTR_VRC_CTA_INIT_COUNT
	.align		4
        /*00ac*/ 	.byte	0x02, 0x4a
	.zero		1
	.zero		1


	//----- nvinfo : EIATTR_SYSCALL_OFFSETS
	.align		4
        /*00b0*/ 	.byte	0x04, 0x46
        /*00b2*/ 	.short	(.L_32 - .L_31)


	//   ....[0]....
.L_31:
        /*00b4*/ 	.word	0x00001280


	//----- nvinfo : EIATTR_EXIT_INSTR_OFFSETS
	.align		4
.L_32:
        /*00b8*/ 	.byte	0x04, 0x1c
        /*00ba*/ 	.short	(.L_34 - .L_33)


	//   ....[0]....
.L_33:
        /*00bc*/ 	.word	0x00001290


	//----- nvinfo : EIATTR_CRS_STACK_SIZE
	.align		4
.L_34:
        /*00c0*/ 	.byte	0x04, 0x1e
        /*00c2*/ 	.short	(.L_36 - .L_35)
.L_35:
        /*00c4*/ 	.word	0x00000000


	//----- nvinfo : EIATTR_CBANK_PARAM_SIZE
	.align		4
.L_36:
        /*00c8*/ 	.byte	0x03, 0x19
        /*00ca*/ 	.short	0x0024


	//----- nvinfo : EIATTR_PARAM_CBANK
	.align		4
        /*00cc*/ 	.byte	0x04, 0x0a
        /*00ce*/ 	.short	(.L_38 - .L_37)
	.align		4
.L_37:
        /*00d0*/ 	.word	index@(.nv.constant0._Z7computefffffffff)
        /*00d4*/ 	.short	0x0380
        /*00d6*/ 	.short	0x0024


	//----- nvinfo : EIATTR_SW_WAR
	.align		4
.L_38:
        /*00d8*/ 	.byte	0x04, 0x36
        /*00da*/ 	.short	(.L_40 - .L_39)
.L_39:
        /*00dc*/ 	.word	0x00000008
.L_40:


//--------------------- .nv.callgraph             --------------------------
	.section	.nv.callgraph,"",@"SHT_CUDA_CALLGRAPH"
	.align	4
	.sectionentsize	8
	.align		4
        /*0000*/ 	.word	0x00000000
	.align		4
        /*0004*/ 	.word	0xffffffff
	.align		4
        /*0008*/ 	.word	index@(_Z7computefffffffff)
	.align		4
        /*000c*/ 	.word	index@(vprintf)
	.align		4
        /*0010*/ 	.word	0x00000000
	.align		4
        /*0014*/ 	.word	0xfffffffe
	.align		4
        /*0018*/ 	.word	0x00000000
	.align		4
        /*001c*/ 	.word	0xfffffffd
	.align		4
        /*0020*/ 	.word	0x00000000
	.align		4
        /*0024*/ 	.word	0xfffffffc


//--------------------- .nv.constant4             --------------------------
	.section	.nv.constant4,"a",@progbits
	.align	8
	.align		8
.nv.constant4:
        /*0000*/ 	.dword	vprintf
	.align		8
        /*0008*/ 	.dword	$str


//--------------------- .text._Z7computefffffffff --------------------------
	.section	.text._Z7computefffffffff,"ax",@progbits
	.align	128
        .global         _Z7computefffffffff
        .type           _Z7computefffffffff,@function
        .size           _Z7computefffffffff,(.L_x_20 - _Z7computefffffffff)
        .other          _Z7computefffffffff,@"STO_CUDA_ENTRY STV_DEFAULT"
_Z7computefffffffff:
.text._Z7computefffffffff:
[----:B------:R-:W0:Y:S08]  /*0000*/  LDC R1, c[0x0][0x37c] ;  /* 0x0000df00ff017b82 */ /* 0x000e300000000800 */
[----:B------:R-:W1:Y:S01]  /*0010*/  LDC R4, c[0x0][0x388] ;  /* 0x0000e200ff047b82 */ /* 0x000e620000000800 */
[----:B------:R-:W2:Y:S01]  /*0020*/  LDCU UR4, c[0x0][0x2f8] ;  /* 0x00005f00ff0477ac */ /* 0x000ea20008000800 */
[----:B0-----:R-:W-:Y:S01]  /*0030*/  IADD3 R1, PT, PT, R1, -0x8, RZ ;  /* 0xfffffff801017810 */ /* 0x001fe20007ffe0ff */
[----:B------:R-:W-:Y:S01]  /*0040*/  UMOV UR6, 0x37c ;  /* 0x0000037c00067882 */ /* 0x000fe20000000000 */
[----:B------:R-:W0:Y:S01]  /*0050*/  LDCU UR7, c[0x0][0x380] ;  /* 0x00007000ff0777ac */ /* 0x000e220008000800 */
[----:B------:R-:W-:Y:S01]  /*0060*/  MOV R5, UR6 ;  /* 0x0000000600057c02 */ /* 0x000fe20008000f00 */
[----:B------:R-:W3:Y:S01]  /*0070*/  LDCU UR5, c[0x0][0x2fc] ;  /* 0x00005f80ff0577ac */ /* 0x000ee20008000800 */
[----:B--2---:R-:W-:Y:S01]  /*0080*/  IADD3 R6, P1, PT, R1, UR4, RZ ;  /* 0x0000000401067c10 */ /* 0x004fe2000ff3e0ff */
[----:B-1----:R-:W1:Y:S03]  /*0090*/  MUFU.RCP R0, R4 ;  /* 0x0000000400007308 */ /* 0x002e660000001000 */
[----:B---3--:R-:W-:-:S05]  /*00a0*/  IADD3.X R7, PT, PT, RZ, UR5, RZ, P1, !PT ;  /* 0x00000005ff077c10 */ /* 0x008fca0008ffe4ff */
[----:B------:R-:W2:Y:S01]  /*00b0*/  FCHK P0, -R5, R4 ;  /* 0x0000000405007302 */ /* 0x000ea20000000100 */
[----:B-1----:R-:W-:-:S04]  /*00c0*/  FFMA R3, R0, -R4, 1 ;  /* 0x3f80000000037423 */ /* 0x002fc80000000804 */
[----:B------:R-:W-:-:S04]  /*00d0*/  FFMA R0, R0, R3, R0 ;  /* 0x0000000300007223 */ /* 0x000fc80000000000 */
[----:B------:R-:W-:-:S04]  /*00e0*/  FFMA R3, R0, -1.2499582301777368273e-42, RZ ;  /* 0x8000037c00037823 */ /* 0x000fc800000000ff */
[----:B------:R-:W-:-:S04]  /*00f0*/  FFMA R2, R3, -R4, -1.2499582301777368273e-42 ;  /* 0x8000037c03027423 */ /* 0x000fc80000000804 */
[----:B------:R-:W-:Y:S01]  /*0100*/  FFMA R2, R0, R2, R3 ;  /* 0x0000000200027223 */ /* 0x000fe20000000003 */
[----:B0-----:R-:W-:Y:S01]  /*0110*/  IMAD.U32 R0, RZ, RZ, UR7 ;  /* 0x00000007ff007e24 */ /* 0x001fe2000f8e00ff */
[----:B--2---:R-:W-:Y:S06]  /*0120*/  @!P0 BRA `(.L_x_0) ;  /* 0x0000000000108947 */ /* 0x004fec0003800000 */
[----:B------:R-:W0:Y:S01]  /*0130*/  LDC R3, c[0x0][0x388] ;  /* 0x0000e200ff037b82 */ /* 0x000e220000000800 */
[----:B------:R-:W-:Y:S01]  /*0140*/  IMAD.MOV.U32 R2, RZ, RZ, -0x7ffffc84 ;  /* 0x8000037cff027424 */ /* 0x000fe200078e00ff */
[----:B------:R-:W-:-:S07]  /*0150*/  MOV R8, 0x170 ;  /* 0x0000017000087802 */ /* 0x000fce0000000f00 */
[----:B0-----:R-:W-:Y:S05]  /*0160*/  CALL.REL.NOINC `($__internal_0_$__cuda_sm3x_div_rn_noftz_f32_slowpath) ;  /* 0x00000010004c7944 */ /* 0x001fea0003c00000 */
.L_x_0:
[----:B------:R-:W0:Y:S01]  /*0170*/  LDCU UR4, c[0x0][0x38c] ;  /* 0x00007180ff0477ac */ /* 0x000e220008000800 */
[----:B------:R-:W1:Y:S01]  /*0180*/  LDCU.64 UR6, c[0x0][0x380] ;  /* 0x00007000ff0677ac */ /* 0x000e620008000a00 */
[----:B0-----:R-:W-:-:S04]  /*0190*/  FADD R2, R2, UR4 ;  /* 0x0000000402027e21 */ /* 0x001fc80008000000 */
[----:B------:R-:W-:-:S04]  /*01a0*/  FADD R2, R2, -1.8809000159673476273e-35 ;  /* 0x85c802f802027421 */ /* 0x000fc80000000000 */
[----:B-1----:R-:W-:-:S05]  /*01b0*/  FADD R2, -R2, UR7 ;  /* 0x0000000702027e21 */ /* 0x002fca0008000100 */
[----:B------:R-:W-:-:S13]  /*01c0*/  FSETP.GE.AND P0, PT, R2, UR6, PT ;  /* 0x0000000602007c0b */ /* 0x000fda000bf06000 */
[----:B------:R-:W-:Y:S05]  /*01d0*/  @!P0 BRA `(.L_x_1) ;  /* 0x0000001000088947 */ /* 0x000fea0003800000 */
[----:B------:R-:W0:Y:S01]  /*01e0*/  LDC R2, c[0x0][0x398] ;  /* 0x0000e600ff027b82 */ /* 0x000e220000000800 */
[----:B------:R-:W0:Y:S01]  /*01f0*/  LDCU UR4, c[0x0][0x394] ;  /* 0x00007280ff0477ac */ /* 0x000e220008000800 */
[----:B------:R-:W-:Y:S01]  /*0200*/  HFMA2 R3, -RZ, RZ, 1.75, 0 ;  /* 0x3f000000ff037431 */ /* 0x000fe200000001ff */
[----:B------:R-:W-:Y:S01]  /*0210*/  MOV R9, 0x3d4dd2f7 ;  /* 0x3d4dd2f700097802 */ /* 0x000fe20000000f00 */
[----:B0-----:R-:W-:Y:S01]  /*0220*/  FADD R2, -R2, UR4 ;  /* 0x0000000402027e21 */ /* 0x001fe20008000100 */
[----:B------:R-:W-:Y:S02]  /*0230*/  UMOV UR4, 0x5595587 ;  /* 0x0559558700047882 */ /* 0x000fe40000000000 */
[----:B------:R-:W-:Y:S01]  /*0240*/  MOV R10, UR4 ;  /* 0x00000004000a7c02 */ /* 0x000fe20008000f00 */
[----:B------:R-:W-:-:S04]  /*0250*/  FADD R2, R2, 1.3467999491774363073e-37 ;  /* 0x0237512102027421 */ /* 0x000fc80000000000 */
[C---:B------:R-:W-:Y:S01]  /*0260*/  FFMA R3, |R2|.reuse, -R3, 0.5 ;  /* 0x3f00000002037423 */ /* 0x040fe20000000a03 */
[C---:B------:R-:W-:Y:S02]  /*0270*/  FSETP.NEU.AND P1, PT, |R2|.reuse, 1, PT ;  /* 0x3f8000000200780b */ /* 0x040fe40003f2d200 */
[----:B------:R-:W-:Y:S01]  /*0280*/  FSETP.GT.AND P0, PT, |R2|, 0.56000000238418579102, PT ;  /* 0x3f0f5c290200780b */ /* 0x000fe20003f04200 */
[----:B------:R-:W0:Y:S02]  /*0290*/  MUFU.RSQ R4, R3 ;  /* 0x0000000300047308 */ /* 0x000e240000001400 */
[----:B0-----:R-:W-:Y:S01]  /*02a0*/  FMUL R5, R3, R4 ;  /* 0x0000000403057220 */ /* 0x001fe20000400000 */
[----:B------:R-:W-:-:S04]  /*02b0*/  FMUL R4, R4, -0.5 ;  /* 0xbf00000004047820 */ /* 0x000fc80000400000 */
[----:B------:R-:W-:-:S04]  /*02c0*/  FFMA R4, R5, R4, 0.5 ;  /* 0x3f00000005047423 */ /* 0x000fc80000000004 */
[----:B------:R-:W-:-:S05]  /*02d0*/  FFMA R4, R5, R4, R5 ;  /* 0x0000000405047223 */ /* 0x000fca0000000005 */
[----:B------:R-:W-:-:S04]  /*02e0*/  FSEL R5, R4, RZ, P1 ;  /* 0x000000ff04057208 */ /* 0x000fc80000800000 */
[----:B------:R-:W-:-:S05]  /*02f0*/  FSEL R5, R5, |R2|, P0 ;  /* 0x4000000205057208 */ /* 0x000fca0000000000 */
[----:B------:R-:W-:-:S04]  /*0300*/  FMUL R4, R5, R5 ;  /* 0x0000000505047220 */ /* 0x000fc80000400000 */
[----:B------:R-:W-:-:S04]  /*0310*/  FFMA R3, R4, R9, 0.018773360177874565125 ;  /* 0x3c99ca9704037423 */ /* 0x000fc80000000009 */
[----:B------:R-:W-:-:S04]  /*0320*/  FFMA R3, R4, R3, 0.046769052743911743164 ;  /* 0x3d3f90e804037423 */ /* 0x000fc80000000003 */
[----:B------:R-:W-:-:S04]  /*0330*/  FFMA R3, R4, R3, 0.074823014438152313232 ;  /* 0x3d993ccf04037423 */ /* 0x000fc80000000003 */
[----:B------:R-:W-:-:S04]  /*0340*/  FFMA R3, R4, R3, 0.16667181253433227539 ;  /* 0x3e2aac0404037423 */ /* 0x000fc80000000003 */
[----:B------:R-:W-:-:S04]  /*0350*/  FMUL R4, R4, R3 ;  /* 0x0000000304047220 */ /* 0x000fc80000400000 */
[----:B------:R-:W-:Y:S01]  /*0360*/  FFMA R5, R5, R4, R5 ;  /* 0x0000000405057223 */ /* 0x000fe20000000005 */
[----:B------:R-:W-:-:S03]  /*0370*/  IMAD.MOV.U32 R4, RZ, RZ, 0x3fd774eb ;  /* 0x3fd774ebff047424 */ /* 0x000fc600078e00ff */
[----:B------:R-:W-:-:S04]  /*0380*/  FMUL R3, R5, -2 ;  /* 0xc000000005037820 */ /* 0x000fc80000400000 */
[----:B------:R-:W-:Y:S01]  /*0390*/  @P0 FFMA R5, R4, 0.93318945169448852539, R3 ;  /* 0x3f6ee58104050823 */ /* 0x000fe20000000003 */
[----:B------:R-:W-:-:S04]  /*03a0*/  HFMA2 R3, -RZ, RZ, 0.487060546875, -0.0625 ;  /* 0x37cbac00ff037431 */ /* 0x000fc800000001ff */
[C---:B------:R-:W-:Y:S02]  /*03b0*/  FSETP.NAN.AND P0, PT, R5.reuse, R5, PT ;  /* 0x000000050500720b */ /* 0x040fe40003f08000 */
[----:B------:R-:W-:-:S04]  /*03c0*/  LOP3.LUT R2, R5, 0x80000000, R2, 0xb8, !PT ;  /* 0x8000000005027812 */ /* 0x000fc800078eb802 */
[----:B------:R-:W-:Y:S01]  /*03d0*/  FSEL R5, R2, R5, !P0 ;  /* 0x0000000502057208 */ /* 0x000fe20004000000 */
[----:B------:R-:W-:-:S03]  /*03e0*/  FFMA R3, RZ, R3, -0.0013887860113754868507 ;  /* 0xbab607edff037423 */ /* 0x000fc60000000003 */
[----:B------:R-:W0:Y:S01]  /*03f0*/  MUFU.RCP R2, R5 ;  /* 0x0000000500027308 */ /* 0x000e220000001000 */
[----:B------:R-:W-:-:S04]  /*0400*/  FFMA R3, RZ, R3, 0.041666727513074874878 ;  /* 0x3d2aaabbff037423 */ /* 0x000fc80000000003 */
[----:B------:R-:W-:-:S03]  /*0410*/  FFMA R3, RZ, R3, -0.4999999701976776123 ;  /* 0xbeffffffff037423 */ /* 0x000fc60000000003 */
[----:B------:R-:W1:Y:S01]  /*0420*/  FCHK P0, -R10, R5 ;  /* 0x000000050a007302 */ /* 0x000e620000000100 */
[----:B------:R-:W-:Y:S01]  /*0430*/  FFMA R4, RZ, R3, 1 ;  /* 0x3f800000ff047423 */ /* 0x000fe20000000003 */
[----:B0-----:R-:W-:-:S04]  /*0440*/  FFMA R9, -R5, R2, 1 ;  /* 0x3f80000005097423 */ /* 0x001fc80000000102 */
[----:B------:R-:W-:-:S04]  /*0450*/  FFMA R2, R2, R9, R2 ;  /* 0x0000000902027223 */ /* 0x000fc80000000002 */
[----:B------:R-:W-:-:S04]  /*0460*/  FFMA R9, R2, -1.0218999857234168206e-35, RZ ;  /* 0x8559558702097823 */ /* 0x000fc800000000ff */
[----:B------:R-:W-:-:S04]  /*0470*/  FFMA R8, -R5, R9, -1.0218999857234168206e-35 ;  /* 0x8559558705087423 */ /* 0x000fc80000000109 */
[----:B------:R-:W-:Y:S01]  /*0480*/  FFMA R9, R2, R8, R9 ;  /* 0x0000000802097223 */ /* 0x000fe20000000009 */
[----:B-1----:R-:W-:Y:S06]  /*0490*/  @!P0 BRA `(.L_x_2) ;  /* 0x0000000000148947 */ /* 0x002fec0003800000 */
[----:B------:R-:W-:Y:S01]  /*04a0*/  IMAD.MOV.U32 R3, RZ, RZ, R5 ;  /* 0x000000ffff037224 */ /* 0x000fe200078e0005 */
[----:B------:R-:W-:Y:S02]  /*04b0*/  MOV R2, 0x85595587 ;  /* 0x8559558700027802 */ /* 0x000fe40000000f00 */
[----:B------:R-:W-:-:S07]  /*04c0*/  MOV R8, 0x4e0 ;  /* 0x000004e000087802 */ /* 0x000fce0000000f00 */
[----:B------:R-:W-:Y:S05]  /*04d0*/  CALL.REL.NOINC `($__internal_0_$__cuda_sm3x_div_rn_noftz_f32_slowpath) ;  /* 0x0000000c00707944 */ /* 0x000fea0003c00000 */
[----:B------:R-:W-:-:S07]  /*04e0*/  MOV R9, R2 ;  /* 0x0000000200097202 */ /* 0x000fce0000000f00 */
.L_x_2:
[C---:B------:R-:W-:Y:S01]  /*04f0*/  FSETP.GEU.AND P0, PT, |R4|.reuse, |R9|, PT ;  /* 0x400000090400720b */ /* 0x040fe20003f0e200 */
[----:B------:R-:W-:-:S12]  /*0500*/  FADD R2, |R4|, -RZ ;  /* 0x800000ff04027221 */ /* 0x000fd80000000200 */
[----:B------:R-:W-:Y:S05]  /*0510*/  @!P0 BRA `(.L_x_3) ;  /* 0x0000000000ec8947 */ /* 0x000fea0003800000 */
[----:B------:R-:W-:-:S05]  /*0520*/  FMUL R11, |R9|, 8388608 ;  /* 0x4b000000090b7820 */ /* 0x000fca0000400200 */
[----:B------:R-:W-:-:S13]  /*0530*/  FSETP.GTU.AND P0, PT, R2, R11, PT ;  /* 0x0000000b0200720b */ /* 0x000fda0003f0c000 */
[----:B------:R-:W-:Y:S05]  /*0540*/  @P0 BRA `(.L_x_4) ;  /* 0x0000000000700947 */ /* 0x000fea0003800000 */
[C---:B------:R-:W-:Y:S01]  /*0550*/  FMUL R8, |R9|.reuse, 16777216 ;  /* 0x4b80000009087820 */ /* 0x040fe20000400200 */
[C---:B------:R-:W-:Y:S01]  /*0560*/  FSETP.GEU.AND P0, PT, |R9|.reuse, 1.175494350822287508e-38, PT ;  /* 0x008000000900780b */ /* 0x040fe20003f0e200 */
[----:B------:R-:W-:Y:S01]  /*0570*/  FMUL R3, R2, 16777216 ;  /* 0x4b80000002037820 */ /* 0x000fe20000400000 */
[----:B------:R-:W-:Y:S02]  /*0580*/  FADD R5, |R9|, -RZ ;  /* 0x800000ff09057221 */ /* 0x000fe40000000200 */
[----:B------:R-:W-:Y:S02]  /*0590*/  FSEL R8, R8, |R9|, !P0 ;  /* 0x4000000908087208 */ /* 0x000fe40004000000 */
[----:B------:R-:W-:-:S04]  /*05a0*/  FSEL R3, R3, R2, !P0 ;  /* 0x0000000203037208 */ /* 0x000fc80004000000 */
[----:B------:R-:W0:Y:S02]  /*05b0*/  MUFU.RCP R8, R8 ;  /* 0x0000000800087308 */ /* 0x000e240000001000 */
[----:B0-----:R-:W-:-:S06]  /*05c0*/  FMUL R3, R8, R3 ;  /* 0x0000000308037220 */ /* 0x001fcc0000400000 */
[----:B------:R-:W0:Y:S02]  /*05d0*/  FRND.TRUNC R3, R3 ;  /* 0x0000000300037307 */ /* 0x000e24000020d000 */
[----:B0-----:R-:W-:-:S05]  /*05e0*/  FFMA R10, R3, -|R9|, R2 ;  /* 0xc0000009030a7223 */ /* 0x001fca0000000002 */
[----:B------:R-:W-:-:S13]  /*05f0*/  ISETP.GE.U32.AND P0, PT, R10, R5, PT ;  /* 0x000000050a00720c */ /* 0x000fda0003f06070 */
[----:B------:R-:W-:Y:S05]  /*0600*/  @!P0 BRA `(.L_x_5) ;  /* 0x0000000000388947 */ /* 0x000fea0003800000 */
[----:B------:R-:W-:-:S04]  /*0610*/  ISETP.GE.U32.AND P0, PT, R10, -0x7fffffff, PT ;  /* 0x800000010a00780c */ /* 0x000fc80003f06070 */
[----:B------:R-:W-:-:S09]  /*0620*/  FSETP.GEU.OR P1, PT, R10, -|R9|, !P0 ;  /* 0xc00000090a00720b */ /* 0x000fd2000472e400 */
[----:B------:R-:W-:-:S04]  /*0630*/  @P0 FADD R5, R3, -1 ;  /* 0xbf80000003050421 */ /* 0x000fc80000000000 */
[----:B------:R-:W-:-:S04]  /*0640*/  @!P1 FADD R5, R5, -1 ;  /* 0xbf80000005059421 */ /* 0x000fc80000000000 */
[----:B------:R-:W-:Y:S01]  /*0650*/  @P0 IMAD.MOV.U32 R3, RZ, RZ, R5 ;  /* 0x000000ffff030224 */ /* 0x000fe200078e0005 */
[----:B------:R-:W-:Y:S06]  /*0660*/  @P0 BRA `(.L_x_5) ;  /* 0x0000000000200947 */ /* 0x000fec0003800000 */
[----:B------:R-:W-:Y:S01]  /*0670*/  FADD R5, |R9|, |R9| ;  /* 0x4000000909057221 */ /* 0x000fe20000000200 */
[----:B------:R-:W-:-:S04]  /*0680*/  FADD R3, R3, 1 ;  /* 0x3f80000003037421 */ /* 0x000fc80000000000 */
[----:B------:R-:W-:-:S13]  /*0690*/  FSETP.GE.AND P0, PT, R10, R5, PT ;  /* 0x000000050a00720b */ /* 0x000fda0003f06000 */
[----:B------:R-:W-:-:S05]  /*06a0*/  @P0 FFMA R5, |R9|, -3, R10 ;  /* 0xc040000009050823 */ /* 0x000fca000000020a */
[----:B------:R-:W-:Y:S01]  /*06b0*/  FSETP.GE.AND P1, PT, R5, RZ, P0 ;  /* 0x000000ff0500720b */ /* 0x000fe20000726000 */
[----:B------:R-:W-:-:S12]  /*06c0*/  @P0 FADD R5, R3, 1 ;  /* 0x3f80000003050421 */ /* 0x000fd80000000000 */
[----:B------:R-:W-:-:S05]  /*06d0*/  @P1 FADD R5, R5, 1 ;  /* 0x3f80000005051421 */ /* 0x000fca0000000000 */
[----:B------:R-:W-:-:S07]  /*06e0*/  @P0 MOV R3, R5 ;  /* 0x0000000500030202 */ /* 0x000fce0000000f00 */
.L_x_5:
[----:B------:R-:W-:Y:S01]  /*06f0*/  FFMA R2, R3, -|R9|, R2 ;  /* 0xc000000903027223 */ /* 0x000fe20000000002 */
[----:B------:R-:W-:Y:S06]  /*0700*/  BRA `(.L_x_3) ;  /* 0x0000000000707947 */ /* 0x000fec0003800000 */
.L_x_4:
[----:B------:R-:W-:Y:S02]  /*0710*/  LOP3.LUT R13, R11, 0xff800000, RZ, 0xc0, !PT ;  /* 0xff8000000b0d7812 */ /* 0x000fe400078ec0ff */
[----:B------:R-:W-:Y:S02]  /*0720*/  FSETP.GT.AND P2, PT, |R9|, RZ, PT ;  /* 0x000000ff0900720b */ /* 0x000fe40003f44200 */
[C---:B------:R-:W-:Y:S02]  /*0730*/  IADD3 R5, PT, PT, R2.reuse, 0xb800000, -R13 ;  /* 0x0b80000002057810 */ /* 0x040fe40007ffe80d */
[C---:B------:R-:W-:Y:S02]  /*0740*/  LOP3.LUT R3, R2.reuse, 0x7fffff, RZ, 0xc0, !PT ;  /* 0x007fffff02037812 */ /* 0x040fe400078ec0ff */
[----:B------:R-:W-:Y:S02]  /*0750*/  LOP3.LUT P1, R5, R5, 0xff800000, RZ, 0xc0, !PT ;  /* 0xff80000005057812 */ /* 0x000fe4000782c0ff */
[----:B------:R-:W-:-:S02]  /*0760*/  ISETP.GT.U32.AND P0, PT, R2, 0x7f7fffff, PT ;  /* 0x7f7fffff0200780c */ /* 0x000fc40003f04070 */
[----:B------:R-:W-:Y:S02]  /*0770*/  FSEL R2, R13, +QNAN , P2 ;  /* 0x7fffffff0d027808 */ /* 0x000fe40001000000 */
[----:B------:R-:W-:Y:S02]  /*0780*/  LOP3.LUT R3, R3, 0x3f800000, RZ, 0xfc, !PT ;  /* 0x3f80000003037812 */ /* 0x000fe400078efcff */
[----:B------:R-:W-:-:S05]  /*0790*/  FSEL R10, R2, +QNAN , !P0 ;  /* 0x7fffffff020a7808 */ /* 0x000fca0004000000 */
[----:B------:R-:W-:Y:S05]  /*07a0*/  @!P1 BRA `(.L_x_6) ;  /* 0x0000000000409947 */ /* 0x000fea0003800000 */
[----:B------:R-:W-:-:S04]  /*07b0*/  LOP3.LUT R2, R11, 0x7fffff, RZ, 0xc0, !PT ;  /* 0x007fffff0b027812 */ /* 0x000fc800078ec0ff */
[----:B------:R-:W-:-:S04]  /*07c0*/  LOP3.LUT R12, R2, 0x3f800000, RZ, 0xfc, !PT ;  /* 0x3f800000020c7812 */ /* 0x000fc800078efcff */
[----:B------:R0:W1:Y:S03]  /*07d0*/  MUFU.RCP R11, R12 ;  /* 0x0000000c000b7308 */ /* 0x0000660000001000 */
.L_x_7:
[----:B------:R-:W-:-:S04]  /*07e0*/  VIMNMX.U32 R2, PT, PT, R5, 0xb800000, PT ;  /* 0x0b80000005027848 */ /* 0x000fc80003fe0000 */
[----:B------:R-:W-:Y:S01]  /*07f0*/  IADD3 R3, PT, PT, R2, R3, RZ ;  /* 0x0000000302037210 */ /* 0x000fe20007ffe0ff */
[----:B------:R-:W-:-:S04]  /*0800*/  IMAD.IADD R5, R5, 0x1, -R2 ;  /* 0x0000000105057824 */ /* 0x000fc800078e0a02 */
[----:B-1----:R-:W-:Y:S01]  /*0810*/  FMUL R8, R11, R3 ;  /* 0x000000030b087220 */ /* 0x002fe20000400000 */
[----:B------:R-:W-:-:S03]  /*0820*/  ISETP.NE.AND P1, PT, R5, RZ, PT ;  /* 0x000000ff0500720c */ /* 0x000fc60003f25270 */
[----:B------:R-:W-:-:S04]  /*0830*/  FFMA R9, -R12, R8, R3 ;  /* 0x000000080c097223 */ /* 0x000fc80000000103 */
[----:B------:R-:W-:-:S04]  /*0840*/  FFMA R8, R11, R9, R8 ;  /* 0x000000090b087223 */ /* 0x000fc80000000008 */
[----:B------:R-:W-:-:S04]  /*0850*/  FFMA R9, -R12, R8, R3 ;  /* 0x000000080c097223 */ /* 0x000fc80000000103 */
[----:B------:R-:W-:-:S04]  /*0860*/  FFMA.RZ R9, R11, R9, R8 ;  /* 0x000000090b097223 */ /* 0x000fc8000000c008 */
[----:B------:R-:W1:Y:S02]  /*0870*/  FRND.TRUNC R8, R9 ;  /* 0x0000000900087307 */ /* 0x000e64000020d000 */
[----:B-1----:R-:W-:-:S05]  /*0880*/  FFMA R3, -R12, R8, R3 ;  /* 0x000000080c037223 */ /* 0x002fca0000000103 */
[----:B------:R-:W-:-:S13]  /*0890*/  ISETP.NE.AND P0, PT, R3, RZ, PT ;  /* 0x000000ff0300720c */ /* 0x000fda0003f05270 */
[----:B------:R-:W-:Y:S05]  /*08a0*/  @P0 BRA P1, `(.L_x_7) ;  /* 0xfffffffc00cc0947 */ /* 0x000fea000083ffff */
.L_x_6:
[----:B------:R-:W-:-:S04]  /*08b0*/  FMUL R3, R3, 1.1920928955078125e-07 ;  /* 0x3400000003037820 */ /* 0x000fc80000400000 */
[----:B------:R-:W-:-:S07]  /*08c0*/  FMUL R2, R10, R3 ;  /* 0x000000030a027220 */ /* 0x000fce0000400000 */
.L_x_3:
[C---:B------:R-:W-:Y:S01]  /*08d0*/  FSETP.NAN.AND P0, PT, |R2|.reuse, |R2|, PT ;  /* 0x400000020200720b */ /* 0x040fe20003f08200 */
[----:B------:R-:W-:Y:S01]  /*08e0*/  HFMA2 R5, -RZ, RZ, 0.890625, -0.00056934356689453125 ;  /* 0x3b2090aaff057431 */ /* 0x000fe200000001ff */
[C---:B------:R-:W-:Y:S01]  /*08f0*/  LOP3.LUT R3, R2.reuse, 0x80000000, R4, 0xb8, !PT ;  /* 0x8000000002037812 */ /* 0x040fe200078eb804 */
[----:B------:R-:W1:Y:S01]  /*0900*/  LDCU UR4, c[0x0][0x390] ;  /* 0x00007200ff0477ac */ /* 0x000e620008000800 */
[----:B------:R-:W-:Y:S02]  /*0910*/  MOV R9, 0x3fd774eb ;  /* 0x3fd774eb00097802 */ /* 0x000fe40000000f00 */
[----:B------:R-:W-:Y:S01]  /*0920*/  FSEL R3, R2, R3, P0 ;  /* 0x0000000302037208 */ /* 0x000fe20000000000 */
[----:B------:R-:W2:Y:S03]  /*0930*/  LDCU UR5, c[0x0][0x380] ;  /* 0x00007000ff0577ac */ /* 0x000ea60008000800 */
[----:B------:R-:W3:Y:S01]  /*0940*/  MUFU.RCP R2, |R3| ;  /* 0x4000000300027308 */ /* 0x000ee20000001000 */
[----:B------:R-:W-:-:S04]  /*0950*/  FSETP.GT.AND P0, PT, |R3|, 1, PT ;  /* 0x3f8000000300780b */ /* 0x000fc80003f04200 */
[----:B---3--:R-:W-:-:S05]  /*0960*/  FSEL R2, R2, |R3|, P0 ;  /* 0x4000000302027208 */ /* 0x008fca0000000000 */
[----:B------:R-:W-:-:S04]  /*0970*/  FMUL R4, R2, R2 ;  /* 0x0000000202047220 */ /* 0x000fc80000400000 */
[----:B------:R-:W-:-:S04]  /*0980*/  FFMA R5, R4, R5, -0.014396979473531246185 ;  /* 0xbc6be14f04057423 */ /* 0x000fc80000000005 */
[----:B------:R-:W-:-:S04]  /*0990*/  FFMA R5, R4, R5, 0.039849750697612762451 ;  /* 0x3d23397e04057423 */ /* 0x000fc80000000005 */
[----:B------:R-:W-:-:S04]  /*09a0*/  FFMA R5, R4, R5, -0.072529748082160949707 ;  /* 0xbd948a7a04057423 */ /* 0x000fc80000000005 */
[----:B------:R-:W-:-:S04]  /*09b0*/  FFMA R5, R4, R5, 0.10518480092287063599 ;  /* 0x3dd76b2104057423 */ /* 0x000fc80000000005 */
[----:B------:R-:W-:-:S04]  /*09c0*/  FFMA R5, R4, R5, -0.14171802997589111328 ;  /* 0xbe111e8804057423 */ /* 0x000fc80000000005 */
[----:B------:R-:W-:-:S04]  /*09d0*/  FFMA R5, R4, R5, 0.19988775253295898438 ;  /* 0x3e4caf6004057423 */ /* 0x000fc80000000005 */
[----:B------:R-:W-:-:S04]  /*09e0*/  FFMA R5, R4, R5, -0.33332940936088562012 ;  /* 0xbeaaaa2704057423 */ /* 0x000fc80000000005 */
[----:B------:R-:W-:-:S04]  /*09f0*/  FMUL R5, R4, R5 ;  /* 0x0000000504057220 */ /* 0x000fc80000400000 */
[----:B------:R-:W-:-:S04]  /*0a00*/  FFMA R2, R2, R5, R2 ;  /* 0x0000000502027223 */ /* 0x000fc80000000002 */
[----:B------:R-:W-:Y:S01]  /*0a10*/  @P0 FFMA R2, R9, 0.93318945169448852539, -R2 ;  /* 0x3f6ee58109020823 */ /* 0x000fe20000000802 */
[----:B------:R-:W-:-:S04]  /*0a20*/  FSETP.NAN.AND P0, PT, |R3|, |R3|, PT ;  /* 0x400000030300720b */ /* 0x000fc80003f08200 */
[----:B------:R-:W-:-:S04]  /*0a30*/  LOP3.LUT R3, R2, 0x80000000, R3, 0xb8, !PT ;  /* 0x8000000002037812 */ /* 0x000fc800078eb803 */
[----:B------:R-:W-:-:S05]  /*0a40*/  FSEL R3, R3, R2, !P0 ;  /* 0x0000000203037208 */ /* 0x000fca0004000000 */
[----:B-1----:R-:W-:-:S05]  /*0a50*/  FMUL R3, R3, UR4 ;  /* 0x0000000403037c20 */ /* 0x002fca0008400000 */
[----:B--2---:R-:W-:-:S13]  /*0a60*/  FSETP.GEU.AND P0, PT, R3, UR5, PT ;  /* 0x0000000503007c0b */ /* 0x004fda000bf0e000 */
[----:B------:R-:W-:Y:S05]  /*0a70*/  @P0 BRA `(.L_x_1) ;  /* 0x0000000400e00947 */ /* 0x000fea0003800000 */
[----:B------:R-:W-:Y:S01]  /*0a80*/  MOV R0, 0x437c0000 ;  /* 0x437c000000007802 */ /* 0x000fe20000000f00 */
[----:B------:R-:W-:Y:S01]  /*0a90*/  IMAD.MOV.U32 R3, RZ, RZ, 0x3f000000 ;  /* 0x3f000000ff037424 */ /* 0x000fe200078e00ff */
[----:B------:R-:W1:Y:S03]  /*0aa0*/  LDCU UR4, c[0x0][0x39c] ;  /* 0x00007380ff0477ac */ /* 0x000e660008000800 */
[----:B------:R-:W-:Y:S01]  /*0ab0*/  FFMA.RM R0, R3, R0, 12582913 ;  /* 0x4b40000103007423 */ /* 0x000fe20000004000 */
[----:B------:R-:W-:-:S03]  /*0ac0*/  MOV R3, 0x58635a1 ;  /* 0x058635a100037802 */ /* 0x000fc60000000f00 */
[C---:B------:R-:W-:Y:S01]  /*0ad0*/  FADD R2, R0.reuse, -12583039 ;  /* 0xcb40007f00027421 */ /* 0x040fe20000000000 */
[----:B------:R-:W-:-:S03]  /*0ae0*/  IMAD.SHL.U32 R0, R0, 0x800000, RZ ;  /* 0x0080000000007824 */ /* 0x000fc600078e00ff */
[----:B------:R-:W-:-:S04]  /*0af0*/  FFMA R2, -R3, 1.4426950216293334961, -R2 ;  /* 0x3fb8aa3b03027823 */ /* 0x000fc80000000902 */
[----:B------:R-:W-:Y:S01]  /*0b00*/  FFMA R2, -R3, 1.925963033500011079e-08, R2 ;  /* 0x32a5706003027823 */ /* 0x000fe20000000102 */
[----:B-1----:R-:W-:-:S03]  /*0b10*/  MOV R8, UR4 ;  /* 0x0000000400087c02 */ /* 0x002fc60008000f00 */
[----:B------:R-:W1:Y:S02]  /*0b20*/  MUFU.EX2 R3, R2 ;  /* 0x0000000200037308 */ /* 0x000e640000000800 */
[----:B-1----:R-:W-:-:S06]  /*0b30*/  FMUL R3, R0, R3 ;  /* 0x0000000300037220 */ /* 0x002fcc0000400000 */
[----:B------:R-:W1:Y:S08]  /*0b40*/  MUFU.RCP R0, R3 ;  /* 0x0000000300007308 */ /* 0x000e700000001000 */
[----:B------:R-:W2:Y:S01]  /*0b50*/  FCHK P0, R8, R3 ;  /* 0x0000000308007302 */ /* 0x000ea20000000000 */
[----:B-1----:R-:W-:-:S04]  /*0b60*/  FFMA R5, -R3, R0, 1 ;  /* 0x3f80000003057423 */ /* 0x002fc80000000100 */
[----:B------:R-:W-:-:S04]  /*0b70*/  FFMA R0, R0, R5, R0 ;  /* 0x0000000500007223 */ /* 0x000fc80000000000 */
[----:B------:R-:W-:-:S04]  /*0b80*/  FFMA R4, R0, UR4, RZ ;  /* 0x0000000400047c23 */ /* 0x000fc800080000ff */
[----:B------:R-:W-:-:S04]  /*0b90*/  FFMA R5, -R3, R4, UR4 ;  /* 0x0000000403057e23 */ /* 0x000fc80008000104 */
[----:B------:R-:W-:Y:S01]  /*0ba0*/  FFMA R0, R0, R5, R4 ;  /* 0x0000000500007223 */ /* 0x000fe20000000004 */
[----:B--2---:R-:W-:Y:S06]  /*0bb0*/  @!P0 BRA `(.L_x_8) ;  /* 0x0000000000108947 */ /* 0x004fec0003800000 */
[----:B------:R-:W1:Y:S01]  /*0bc0*/  LDC R2, c[0x0][0x39c] ;  /* 0x0000e700ff027b82 */ /* 0x000e620000000800 */
[----:B------:R-:W-:-:S07]  /*0bd0*/  MOV R8, 0xbf0 ;  /* 0x00000bf000087802 */ /* 0x000fce0000000f00 */
[----:B01----:R-:W-:Y:S05]  /*0be0*/  CALL.REL.NOINC `($__internal_0_$__cuda_sm3x_div_rn_noftz_f32_slowpath) ;  /* 0x0000000400ac7944 */ /* 0x003fea0003c00000 */
[----:B------:R-:W-:-:S07]  /*0bf0*/  MOV R0, R2 ;  /* 0x0000000200007202 */ /* 0x000fce0000000f00 */
.L_x_8:
[----:B------:R-:W-:Y:S01]  /*0c00*/  IMAD.MOV.U32 R9, RZ, RZ, R0 ;  /* 0x000000ffff097224 */ /* 0x000fe200078e0000 */
[----:B------:R-:W1:Y:S01]  /*0c10*/  LDC R8, c[0x0][0x3a0] ;  /* 0x0000e800ff087b82 */ /* 0x000e620000000800 */
[----:B------:R-:W-:-:S03]  /*0c20*/  IMAD.MOV.U32 R3, RZ, RZ, 0x3e055027 ;  /* 0x3e055027ff037424 */ /* 0x000fc600078e00ff */
[----:B------:R-:W-:-:S13]  /*0c30*/  FSETP.GEU.AND P0, PT, R9, 1.175494350822287508e-38, PT ;  /* 0x008000000900780b */ /* 0x000fda0003f0e000 */
[----:B------:R-:W-:-:S05]  /*0c40*/  @!P0 FMUL R9, R9, 8388608 ;  /* 0x4b00000009098820 */ /* 0x000fca0000400000 */
[----:B------:R-:W-:-:S04]  /*0c50*/  IADD3 R0, PT, PT, R9, -0x3f2aaaab, RZ ;  /* 0xc0d5555509007810 */ /* 0x000fc80007ffe0ff */
[----:B------:R-:W-:-:S04]  /*0c60*/  LOP3.LUT R2, R0, 0xff800000, RZ, 0xc0, !PT ;  /* 0xff80000000027812 */ /* 0x000fc800078ec0ff */
[----:B------:R-:W-:-:S05]  /*0c70*/  IADD3 R0, PT, PT, R9, -R2, RZ ;  /* 0x8000000209007210 */ /* 0x000fca0007ffe0ff */
[----:B------:R-:W-:Y:S01]  /*0c80*/  FADD R4, R0, -1 ;  /* 0xbf80000000047421 */ /* 0x000fe20000000000 */
[----:B------:R-:W-:Y:S02]  /*0c90*/  FSEL R0, RZ, -23, P0 ;  /* 0xc1b80000ff007808 */ /* 0x000fe40000000000 */
[----:B------:R-:W-:Y:S01]  /*0ca0*/  ISETP.GT.U32.AND P0, PT, R9, 0x7f7fffff, PT ;  /* 0x7f7fffff0900780c */ /* 0x000fe20003f04070 */
[----:B------:R-:W-:-:S04]  /*0cb0*/  FFMA R3, R4, -R3, 0.14084610342979431152 ;  /* 0x3e1039f604037423 */ /* 0x000fc80000000803 */
[----:B------:R-:W-:-:S04]  /*0cc0*/  FFMA R3, R4, R3, -0.12148627638816833496 ;  /* 0xbdf8cdcc04037423 */ /* 0x000fc80000000003 */
[----:B------:R-:W-:-:S04]  /*0cd0*/  FFMA R3, R4, R3, 0.13980610668659210205 ;  /* 0x3e0f295504037423 */ /* 0x000fc80000000003 */
[----:B------:R-:W-:-:S04]  /*0ce0*/  FFMA R3, R4, R3, -0.16684235632419586182 ;  /* 0xbe2ad8b904037423 */ /* 0x000fc80000000003 */
[----:B------:R-:W-:-:S04]  /*0cf0*/  FFMA R3, R4, R3, 0.20012299716472625732 ;  /* 0x3e4ced0b04037423 */ /* 0x000fc80000000003 */
[----:B------:R-:W-:-:S04]  /*0d00*/  FFMA R3, R4, R3, -0.24999669194221496582 ;  /* 0xbe7fff2204037423 */ /* 0x000fc80000000003 */
[----:B------:R-:W-:-:S04]  /*0d10*/  FFMA R3, R4, R3, 0.33333182334899902344 ;  /* 0x3eaaaa7804037423 */ /* 0x000fc80000000003 */
[C---:B------:R-:W-:Y:S01]  /*0d20*/  FFMA R5, R4.reuse, R3, -0.5 ;  /* 0xbf00000004057423 */ /* 0x040fe20000000003 */
[----:B------:R-:W-:Y:S02]  /*0d30*/  I2FP.F32.S32 R3, R2 ;  /* 0x0000000200037245 */ /* 0x000fe40000201400 */
[----:B------:R-:W-:Y:S01]  /*0d40*/  MOV R2, 0x7f800000 ;  /* 0x7f80000000027802 */ /* 0x000fe20000000f00 */
[C---:B------:R-:W-:Y:S02]  /*0d50*/  FMUL R5, R4.reuse, R5 ;  /* 0x0000000504057220 */ /* 0x040fe40000400000 */
[----:B------:R-:W-:Y:S02]  /*0d60*/  FFMA R0, R3, 1.1920928955078125e-07, R0 ;  /* 0x3400000003007823 */ /* 0x000fe40000000000 */
[----:B------:R-:W-:-:S04]  /*0d70*/  FFMA R5, R4, R5, R4 ;  /* 0x0000000504057223 */ /* 0x000fc80000000004 */
[----:B------:R-:W-:Y:S01]  /*0d80*/  FFMA R0, R0, 0.69314718246459960938, R5 ;  /* 0x3f31721800007823 */ /* 0x000fe20000000005 */
[C---:B------:R-:W-:Y:S01]  /*0d90*/  @P0 FFMA R0, R9.reuse, R2, +INF ;  /* 0x7f80000009000423 */ /* 0x040fe20000000002 */
[----:B-1----:R-:W-:Y:S01]  /*0da0*/  FADD R2, R8, -8.4438398204382507733e-32 ;  /* 0x8bdb36f108027421 */ /* 0x002fe20000000000 */
[----:B------:R-:W-:Y:S02]  /*0db0*/  FSETP.NEU.AND P0, PT, R9, RZ, PT ;  /* 0x000000ff0900720b */ /* 0x000fe40003f0d000 */
[----:B------:R-:W-:Y:S01]  /*0dc0*/  FMUL R5, R0, 0.43429449200630187988 ;  /* 0x3ede5bd900057820 */ /* 0x000fe20000400000 */
[----:B------:R-:W-:-:S04]  /*0dd0*/  FMUL R0, R2, -1.5983999674750174682e-35 ;  /* 0x85a9f89602007820 */ /* 0x000fc80000400000 */
[----:B------:R-:W-:-:S04]  /*0de0*/  FSEL R5, R5, -INF , P0 ;  /* 0xff80000005057808 */ /* 0x000fc80000000000 */
[----:B------:R-:W-:-:S04]  /*0df0*/  FSETP.GT.AND P2, PT, |R5|, |R0|, PT ;  /* 0x400000000500720b */ /* 0x000fc80003f44200 */
[----:B------:R-:W-:Y:S02]  /*0e00*/  FSEL R3, |R5|, |R0|, P2 ;  /* 0x4000000005037208 */ /* 0x000fe40001000200 */
[----:B------:R-:W-:Y:S02]  /*0e10*/  FSEL R2, |R0|, |R5|, P2 ;  /* 0x4000000500027208 */ /* 0x000fe40001000200 */
[----:B------:R-:W1:Y:S08]  /*0e20*/  MUFU.RCP R4, R3 ;  /* 0x0000000300047308 */ /* 0x000e700000001000 */
[----:B------:R-:W2:Y:S01]  /*0e30*/  FCHK P0, R2, R3 ;  /* 0x0000000302007302 */ /* 0x000ea20000000000 */
[----:B-1----:R-:W-:-:S04]  /*0e40*/  FFMA R9, -R3, R4, 1 ;  /* 0x3f80000003097423 */ /* 0x002fc80000000104 */
[----:B------:R-:W-:-:S04]  /*0e50*/  FFMA R9, R4, R9, R4 ;  /* 0x0000000904097223 */ /* 0x000fc80000000004 */
[----:B------:R-:W-:-:S04]  /*0e60*/  FFMA R4, R2, R9, RZ ;  /* 0x0000000902047223 */ /* 0x000fc800000000ff */
[----:B------:R-:W-:-:S04]  /*0e70*/  FFMA R8, -R3, R4, R2 ;  /* 0x0000000403087223 */ /* 0x000fc80000000102 */
[----:B------:R-:W-:Y:S01]  /*0e80*/  FFMA R4, R9, R8, R4 ;  /* 0x0000000809047223 */ /* 0x000fe20000000004 */
[----:B--2---:R-:W-:Y:S06]  /*0e90*/  @!P0 BRA `(.L_x_9) ;  /* 0x00000000000c8947 */ /* 0x004fec0003800000 */
[----:B------:R-:W-:-:S07]  /*0ea0*/  MOV R8, 0xec0 ;  /* 0x00000ec000087802 */ /* 0x000fce0000000f00 */
[----:B0-----:R-:W-:Y:S05]  /*0eb0*/  CALL.REL.NOINC `($__internal_0_$__cuda_sm3x_div_rn_noftz_f32_slowpath) ;  /* 0x0000000000f87944 */ /* 0x001fea0003c00000 */
[----:B------:R-:W-:-:S07]  /*0ec0*/  MOV R4, R2 ;  /* 0x0000000200047202 */ /* 0x000fce0000000f00 */
.L_x_9:
[----:B------:R-:W-:Y:S02]  /*0ed0*/  IMAD.MOV.U32 R9, RZ, RZ, 0x3b33710b ;  /* 0x3b33710bff097424 */ /* 0x000fe400078e00ff */
[----:B------:R-:W-:Y:S01]  /*0ee0*/  FMUL R2, R4, R4 ;  /* 0x0000000404027220 */ /* 0x000fe20000400000 */
[C---:B------:R-:W-:Y:S02]  /*0ef0*/  ISETP.GE.AND P0, PT, R0.reuse, RZ, PT ;  /* 0x000000ff0000720c */ /* 0x040fe40003f06270 */
[----:B------:R-:W-:Y:S01]  /*0f00*/  FSETP.NEU.AND P3, PT, |R0|, |R5|, PT ;  /* 0x400000050000720b */ /* 0x000fe20003f6d200 */
[C---:B------:R-:W-:Y:S01]  /*0f10*/  FFMA R9, R2.reuse, R9, -0.015681877732276916504 ;  /* 0xbc80774802097423 */ /* 0x040fe20000000009 */
[----:B------:R-:W-:Y:S01]  /*0f20*/  FSETP.NEU.AND P1, PT, R3, RZ, PT ;  /* 0x000000ff0300720b */ /* 0x000fe20003f2d000 */
[----:B------:R-:W-:Y:S01]  /*0f30*/  FADD R0, |R5|, |R0| ;  /* 0x4000000005007221 */ /* 0x000fe20000000200 */
[----:B------:R-:W-:Y:S01]  /*0f40*/  MOV R3, 0x4016cbe4 ;  /* 0x4016cbe400037802 */ /* 0x000fe20000000f00 */
[----:B------:R-:W-:-:S04]  /*0f50*/  FFMA R9, R2, R9, 0.042200751602649688721 ;  /* 0x3d2cdab202097423 */ /* 0x000fc80000000009 */
[----:B------:R-:W-:-:S04]  /*0f60*/  FFMA R9, R2, R9, -0.074792981147766113281 ;  /* 0xbd992d1002097423 */ /* 0x000fc80000000009 */
[----:B------:R-:W-:-:S04]  /*0f70*/  FFMA R9, R2, R9, 0.10640415549278259277 ;  /* 0x3dd9ea6c02097423 */ /* 0x000fc80000000009 */
[----:B------:R-:W-:-:S04]  /*0f80*/  FFMA R9, R2, R9, -0.14207722246646881104 ;  /* 0xbe117cb102097423 */ /* 0x000fc80000000009 */
[----:B------:R-:W-:-:S04]  /*0f90*/  FFMA R9, R2, R9, 0.19993925094604492188 ;  /* 0x3e4cbce002097423 */ /* 0x000fc80000000009 */
[----:B------:R-:W-:-:S04]  /*0fa0*/  FFMA R9, R2, R9, -0.33333197236061096191 ;  /* 0xbeaaaa7d02097423 */ /* 0x000fc80000000009 */
[----:B------:R-:W-:Y:S01]  /*0fb0*/  FMUL R9, R2, R9 ;  /* 0x0000000902097220 */ /* 0x000fe20000400000 */
[----:B------:R-:W-:-:S03]  /*0fc0*/  HFMA2 R2, -RZ, RZ, 1.857421875, -1409 ;  /* 0x3f6ee581ff027431 */ /* 0x000fc600000001ff */
[----:B------:R-:W-:-:S04]  /*0fd0*/  FFMA R9, R9, R4, R4 ;  /* 0x0000000409097223 */ /* 0x000fc80000000004 */
[C---:B------:R-:W-:Y:S01]  /*0fe0*/  FFMA R4, R2.reuse, 1.6832555532455444336, -R9 ;  /* 0x3fd774eb02047823 */ /* 0x040fe20000000809 */
[----:B------:R-:W-:-:S04]  /*0ff0*/  FSEL R8, R2, 1.8663789033889770508, P2 ;  /* 0x3feee58102087808 */ /* 0x000fc80001000000 */
[-C--:B------:R-:W-:Y:S02]  /*1000*/  FSEL R4, R4, R9.reuse, P2 ;  /* 0x0000000904047208 */ /* 0x080fe40001000000 */
[----:B------:R-:W-:-:S05]  /*1010*/  FSEL R9, R9, -R9, P2 ;  /* 0x8000000909097208 */ /* 0x000fca0001000000 */
[----:B------:R-:W-:Y:S01]  /*1020*/  @!P0 FFMA R4, R8, 1.6832555532455444336, R9 ;  /* 0x3fd774eb08048823 */ /* 0x000fe20000000009 */
[----:B------:R-:W-:Y:S01]  /*1030*/  @!P3 FSEL R4, R3, 0.78539818525314331055, !P0 ;  /* 0x3f490fdb0304b808 */ /* 0x000fe20004000000 */
[----:B------:R-:W-:Y:S01]  /*1040*/  HFMA2 R8, -RZ, RZ, 1.3251953125, -55.71875 ;  /* 0x3d4dd2f7ff087431 */ /* 0x000fe200000001ff */
[----:B------:R-:W-:Y:S02]  /*1050*/  @!P1 FSEL R4, RZ, 3.1415927410125732422, P0 ;  /* 0x40490fdbff049808 */ /* 0x000fe40000000000 */
[----:B------:R-:W-:Y:S02]  /*1060*/  FSETP.NAN.AND P0, PT, R0, R0, PT ;  /* 0x000000000000720b */ /* 0x000fe40003f08000 */
[----:B------:R-:W-:Y:S01]  /*1070*/  LOP3.LUT R5, R4, 0x80000000, R5, 0xb8, !PT ;  /* 0x8000000004057812 */ /* 0x000fe200078eb805 */
[----:B------:R-:W-:-:S03]  /*1080*/  IMAD.MOV.U32 R4, RZ, RZ, 0x3f000000 ;  /* 0x3f000000ff047424 */ /* 0x000fc600078e00ff */
[----:B------:R-:W-:-:S04]  /*1090*/  FSEL R5, R0, R5, P0 ;  /* 0x0000000500057208 */ /* 0x000fc80000000000 */
[C---:B------:R-:W-:Y:S01]  /*10a0*/  FSETP.NEU.AND P1, PT, |R5|.reuse, 1, PT ;  /* 0x3f8000000500780b */ /* 0x040fe20003f2d200 */
[C---:B------:R-:W-:Y:S01]  /*10b0*/  FFMA R0, |R5|.reuse, -R4, 0.5 ;  /* 0x3f00000005007423 */ /* 0x040fe20000000a04 */
[----:B------:R-:W-:-:S03]  /*10c0*/  FSETP.GT.AND P0, PT, |R5|, 0.56000000238418579102, PT ;  /* 0x3f0f5c290500780b */ /* 0x000fc60003f04200 */
[----:B------:R-:W1:Y:S02]  /*10d0*/  MUFU.RSQ R3, R0 ;  /* 0x0000000000037308 */ /* 0x000e640000001400 */
[----:B-1----:R-:W-:Y:S01]  /*10e0*/  FMUL R4, R0, R3 ;  /* 0x0000000300047220 */ /* 0x002fe20000400000 */
        /* <DEDUP_REMOVED lines=11> */
[----:B------:R-:W-:-:S04]  /*11a0*/  FFMA R0, R4, R3, R4 ;  /* 0x0000000304007223 */ /* 0x000fc80000000004 */
[----:B------:R-:W-:-:S04]  /*11b0*/  FMUL R3, R0, -2 ;  /* 0xc000000000037820 */ /* 0x000fc80000400000 */
[----:B------:R-:W-:-:S05]  /*11c0*/  @P0 FFMA R0, R2, 1.6832555532455444336, R3 ;  /* 0x3fd774eb02000823 */ /* 0x000fca0000000003 */
[C---:B------:R-:W-:Y:S02]  /*11d0*/  FSETP.NAN.AND P0, PT, R0.reuse, R0, PT ;  /* 0x000000000000720b */ /* 0x040fe40003f08000 */
[----:B------:R-:W-:-:S04]  /*11e0*/  LOP3.LUT R5, R0, 0x80000000, R5, 0xb8, !PT ;  /* 0x8000000000057812 */ /* 0x000fc800078eb805 */
[----:B------:R-:W-:-:S07]  /*11f0*/  FSEL R0, R5, R0, !P0 ;  /* 0x0000000005007208 */ /* 0x000fce0004000000 */
.L_x_1:
[----:B------:R-:W1:Y:S01]  /*1200*/  F2F.F64.F32 R2, R0 ;  /* 0x0000000000027310 */ /* 0x000e620000201800 */
[----:B------:R-:W-:Y:S01]  /*1210*/  MOV R8, 0x0 ;  /* 0x0000000000087802 */ /* 0x000fe20000000f00 */
[----:B------:R-:W2:Y:S05]  /*1220*/  LDCU.64 UR4, c[0x4][0x8] ;  /* 0x01000100ff0477ac */ /* 0x000eaa0008000a00 */
[----:B------:R-:W3:Y:S01]  /*1230*/  LDC.64 R8, c[0x4][R8] ;  /* 0x0100000008087b82 */ /* 0x000ee20000000a00 */
[----:B-1----:R1:W-:Y:S01]  /*1240*/  STL.64 [R1], R2 ;  /* 0x0000000201007387 */ /* 0x0023e20000100a00 */
[----:B--2---:R-:W-:Y:S01]  /*1250*/  MOV R4, UR4 ;  /* 0x0000000400047c02 */ /* 0x004fe20008000f00 */
[----:B------:R-:W-:-:S07]  /*1260*/  IMAD.U32 R5, RZ, RZ, UR5 ;  /* 0x00000005ff057e24 */ /* 0x000fce000f8e00ff */
[----:B------:R-:W-:-:S07]  /*1270*/  LEPC R20, `(.L_x_10) ;  /* 0x000000001014794e */ /* 0x000fce0000000000 */
[----:B01-3--:R-:W-:Y:S05]  /*1280*/  CALL.ABS.NOINC R8 ;  /* 0x0000000008007343 */ /* 0x00bfea0003c00000 */
.L_x_10:
[----:B------:R-:W-:Y:S05]  /*1290*/  EXIT ;  /* 0x000000000000794d */ /* 0x000fea0003800000 */
        .weak           $__internal_0_$__cuda_sm3x_div_rn_noftz_f32_slowpath
        .type           $__internal_0_$__cuda_sm3x_div_rn_noftz_f32_slowpath,@function
        .size           $__internal_0_$__cuda_sm3x_div_rn_noftz_f32_slowpath,(.L_x_20 - $__internal_0_$__cuda_sm3x_div_rn_noftz_f32_slowpath)
$__internal_0_$__cuda_sm3x_div_rn_noftz_f32_slowpath:
[--C-:B------:R-:W-:Y:S01]  /*12a0*/  SHF.R.U32.HI R10, RZ, 0x17, R3.reuse ;  /* 0x00000017ff0a7819 */ /* 0x100fe20000011603 */
[----:B------:R-:W-:Y:S01]  /*12b0*/  IMAD.MOV.U32 R11, RZ, RZ, R3 ;  /* 0x000000ffff0b7224 */ /* 0x000fe200078e0003 */
[----:B------:R-:W-:Y:S02]  /*12c0*/  SHF.R.U32.HI R9, RZ, 0x17, R2 ;  /* 0x00000017ff097819 */ /* 0x000fe40000011602 */
[----:B------:R-:W-:Y:S02]  /*12d0*/  LOP3.LUT R10, R10, 0xff, RZ, 0xc0, !PT ;  /* 0x000000ff0a0a7812 */ /* 0x000fe400078ec0ff */
[----:B------:R-:W-:Y:S02]  /*12e0*/  LOP3.LUT R14, R9, 0xff, RZ, 0xc0, !PT ;  /* 0x000000ff090e7812 */ /* 0x000fe400078ec0ff */
[----:B------:R-:W-:Y:S02]  /*12f0*/  IADD3 R13, PT, PT, R10, -0x1, RZ ;  /* 0xffffffff0a0d7810 */ /* 0x000fe40007ffe0ff */
[----:B------:R-:W-:-:S02]  /*1300*/  IADD3 R12, PT, PT, R14, -0x1, RZ ;  /* 0xffffffff0e0c7810 */ /* 0x000fc40007ffe0ff */
[----:B------:R-:W-:-:S04]  /*1310*/  ISETP.GT.U32.AND P0, PT, R13, 0xfd, PT ;  /* 0x000000fd0d00780c */ /* 0x000fc80003f04070 */
[----:B------:R-:W-:-:S13]  /*1320*/  ISETP.GT.U32.OR P0, PT, R12, 0xfd, P0 ;  /* 0x000000fd0c00780c */ /* 0x000fda0000704470 */
[----:B------:R-:W-:Y:S01]  /*1330*/  @!P0 MOV R9, RZ ;  /* 0x000000ff00098202 */ /* 0x000fe20000000f00 */
[----:B------:R-:W-:Y:S06]  /*1340*/  @!P0 BRA `(.L_x_11) ;  /* 0x00000000005c8947 */ /* 0x000fec0003800000 */
[----:B------:R-:W-:Y:S02]  /*1350*/  FSETP.GTU.FTZ.AND P0, PT, |R2|, +INF , PT ;  /* 0x7f8000000200780b */ /* 0x000fe40003f1c200 */
[----:B------:R-:W-:-:S04]  /*1360*/  FSETP.GTU.FTZ.AND P1, PT, |R3|, +INF , PT ;  /* 0x7f8000000300780b */ /* 0x000fc80003f3c200 */
[----:B------:R-:W-:-:S13]  /*1370*/  PLOP3.LUT P0, PT, P0, P1, PT, 0xf8, 0x8f ;  /* 0x00000000008f781c */ /* 0x000fda0000703f70 */
[----:B------:R-:W-:Y:S05]  /*1380*/  @P0 BRA `(.L_x_12) ;  /* 0x0000000400440947 */ /* 0x000fea0003800000 */
[----:B------:R-:W-:-:S13]  /*1390*/  LOP3.LUT P0, RZ, R11, 0x7fffffff, R2, 0xc8, !PT ;  /* 0x7fffffff0bff7812 */ /* 0x000fda000780c802 */
[----:B------:R-:W-:Y:S05]  /*13a0*/  @!P0 BRA `(.L_x_13) ;  /* 0x0000000400348947 */ /* 0x000fea0003800000 */
[C---:B------:R-:W-:Y:S02]  /*13b0*/  FSETP.NEU.FTZ.AND P3, PT, |R2|.reuse, +INF , PT ;  /* 0x7f8000000200780b */ /* 0x040fe40003f7d200 */
[----:B------:R-:W-:Y:S02]  /*13c0*/  FSETP.NEU.FTZ.AND P1, PT, |R3|, +INF , PT ;  /* 0x7f8000000300780b */ /* 0x000fe40003f3d200 */
[----:B------:R-:W-:-:S11]  /*13d0*/  FSETP.NEU.FTZ.AND P0, PT, |R2|, +INF , PT ;  /* 0x7f8000000200780b */ /* 0x000fd60003f1d200 */
[----:B------:R-:W-:Y:S05]  /*13e0*/  @!P1 BRA !P3, `(.L_x_13) ;  /* 0x0000000400249947 */ /* 0x000fea0005800000 */
[----:B------:R-:W-:-:S04]  /*13f0*/  LOP3.LUT P3, RZ, R2, 0x7fffffff, RZ, 0xc0, !PT ;  /* 0x7fffffff02ff7812 */ /* 0x000fc8000786c0ff */
[----:B------:R-:W-:-:S13]  /*1400*/  PLOP3.LUT P1, PT, P1, P3, PT, 0x2f, 0xf2 ;  /* 0x0000000000f2781c */ /* 0x000fda0000f26577 */
[----:B------:R-:W-:Y:S05]  /*1410*/  @P1 BRA `(.L_x_14) ;  /* 0x0000000400101947 */ /* 0x000fea0003800000 */
[----:B------:R-:W-:-:S04]  /*1420*/  LOP3.LUT P1, RZ, R11, 0x7fffffff, RZ, 0xc0, !PT ;  /* 0x7fffffff0bff7812 */ /* 0x000fc8000782c0ff */
[----:B------:R-:W-:-:S13]  /*1430*/  PLOP3.LUT P0, PT, P0, P1, PT, 0x2f, 0xf2 ;  /* 0x0000000000f2781c */ /* 0x000fda0000702577 */
[----:B------:R-:W-:Y:S05]  /*1440*/  @P0 BRA `(.L_x_15) ;  /* 0x0000000000f80947 */ /* 0x000fea0003800000 */
[----:B------:R-:W-:Y:S02]  /*1450*/  ISETP.GE.AND P0, PT, R12, RZ, PT ;  /* 0x000000ff0c00720c */ /* 0x000fe40003f06270 */
[----:B------:R-:W-:-:S11]  /*1460*/  ISETP.GE.AND P1, PT, R13, RZ, PT ;  /* 0x000000ff0d00720c */ /* 0x000fd60003f26270 */
[----:B------:R-:W-:Y:S01]  /*1470*/  @P0 MOV R9, RZ ;  /* 0x000000ff00090202 */ /* 0x000fe20000000f00 */
[----:B------:R-:W-:Y:S02]  /*1480*/  @!P0 IMAD.MOV.U32 R9, RZ, RZ, -0x40 ;  /* 0xffffffc0ff098424 */ /* 0x000fe400078e00ff */
[----:B------:R-:W-:Y:S01]  /*1490*/  @!P0 FFMA R2, R2, 1.84467440737095516160e+19, RZ ;  /* 0x5f80000002028823 */ /* 0x000fe200000000ff */
[----:B------:R-:W-:Y:S02]  /*14a0*/  @!P1 FFMA R11, R3, 1.84467440737095516160e+19, RZ ;  /* 0x5f800000030b9823 */ /* 0x000fe400000000ff */
[----:B------:R-:W-:-:S07]  /*14b0*/  @!P1 IADD3 R9, PT, PT, R9, 0x40, RZ ;  /* 0x0000004009099810 */ /* 0x000fce0007ffe0ff */
.L_x_11:
[----:B------:R-:W-:-:S04]  /*14c0*/  LEA R12, R10, 0xc0800000, 0x17 ;  /* 0xc08000000a0c7811 */ /* 0x000fc800078eb8ff */
[----:B------:R-:W-:Y:S01]  /*14d0*/  IADD3 R12, PT, PT, -R12, R11, RZ ;  /* 0x0000000b0c0c7210 */ /* 0x000fe20007ffe1ff */
[----:B------:R-:W-:-:S03]  /*14e0*/  VIADD R11, R14, 0xffffff81 ;  /* 0xffffff810e0b7836 */ /* 0x000fc60000000000 */
[----:B------:R0:W1:Y:S01]  /*14f0*/  MUFU.RCP R13, R12 ;  /* 0x0000000c000d7308 */ /* 0x0000620000001000 */
[----:B------:R-:W-:Y:S01]  /*1500*/  FADD.FTZ R15, -R12, -RZ ;  /* 0x800000ff0c0f7221 */ /* 0x000fe20000010100 */
[C---:B------:R-:W-:Y:S01]  /*1510*/  IMAD R2, R11.reuse, -0x800000, R2 ;  /* 0xff8000000b027824 */ /* 0x040fe200078e0202 */
[----:B0-----:R-:W-:-:S04]  /*1520*/  IADD3 R12, PT, PT, R11, 0x7f, -R10 ;  /* 0x0000007f0b0c7810 */ /* 0x001fc80007ffe80a */
[----:B------:R-:W-:Y:S01]  /*1530*/  IADD3 R9, PT, PT, R12, R9, RZ ;  /* 0x000000090c097210 */ /* 0x000fe20007ffe0ff */
[----:B-1----:R-:W-:-:S04]  /*1540*/  FFMA R14, R13, R15, 1 ;  /* 0x3f8000000d0e7423 */ /* 0x002fc8000000000f */
[----:B------:R-:W-:-:S04]  /*1550*/  FFMA R16, R13, R14, R13 ;  /* 0x0000000e0d107223 */ /* 0x000fc8000000000d */
[----:B------:R-:W-:-:S04]  /*1560*/  FFMA R13, R2, R16, RZ ;  /* 0x00000010020d7223 */ /* 0x000fc800000000ff */
[----:B------:R-:W-:-:S04]  /*1570*/  FFMA R14, R15, R13, R2 ;  /* 0x0000000d0f0e7223 */ /* 0x000fc80000000002 */
[----:B------:R-:W-:-:S04]  /*1580*/  FFMA R13, R16, R14, R13 ;  /* 0x0000000e100d7223 */ /* 0x000fc8000000000d */
[----:B------:R-:W-:-:S04]  /*1590*/  FFMA R14, R15, R13, R2 ;  /* 0x0000000d0f0e7223 */ /* 0x000fc80000000002 */
[----:B------:R-:W-:-:S05]  /*15a0*/  FFMA R2, R16, R14, R13 ;  /* 0x0000000e10027223 */ /* 0x000fca000000000d */
[----:B------:R-:W-:-:S04]  /*15b0*/  SHF.R.U32.HI R10, RZ, 0x17, R2 ;  /* 0x00000017ff0a7819 */ /* 0x000fc80000011602 */
[----:B------:R-:W-:-:S04]  /*15c0*/  LOP3.LUT R10, R10, 0xff, RZ, 0xc0, !PT ;  /* 0x000000ff0a0a7812 */ /* 0x000fc800078ec0ff */
[----:B------:R-:W-:-:S05]  /*15d0*/  IADD3 R15, PT, PT, R10, R9, RZ ;  /* 0x000000090a0f7210 */ /* 0x000fca0007ffe0ff */
[----:B------:R-:W-:-:S05]  /*15e0*/  VIADD R10, R15, 0xffffffff ;  /* 0xffffffff0f0a7836 */ /* 0x000fca0000000000 */
[----:B------:R-:W-:-:S13]  /*15f0*/  ISETP.GE.U32.AND P0, PT, R10, 0xfe, PT ;  /* 0x000000fe0a00780c */ /* 0x000fda0003f06070 */
[----:B------:R-:W-:Y:S05]  /*1600*/  @!P0 BRA `(.L_x_16) ;  /* 0x0000000000808947 */ /* 0x000fea0003800000 */
[----:B------:R-:W-:-:S13]  /*1610*/  ISETP.GT.AND P0, PT, R15, 0xfe, PT ;  /* 0x000000fe0f00780c */ /* 0x000fda0003f04270 */
[----:B------:R-:W-:Y:S05]  /*1620*/  @P0 BRA `(.L_x_17) ;  /* 0x00000000006c0947 */ /* 0x000fea0003800000 */
[----:B------:R-:W-:-:S13]  /*1630*/  ISETP.GE.AND P0, PT, R15, 0x1, PT ;  /* 0x000000010f00780c */ /* 0x000fda0003f06270 */
[----:B------:R-:W-:Y:S05]  /*1640*/  @P0 BRA `(.L_x_18) ;  /* 0x0000000000980947 */ /* 0x000fea0003800000 */
[----:B------:R-:W-:Y:S02]  /*1650*/  ISETP.GE.AND P0, PT, R15, -0x18, PT ;  /* 0xffffffe80f00780c */ /* 0x000fe40003f06270 */
[----:B------:R-:W-:-:S11]  /*1660*/  LOP3.LUT R2, R2, 0x80000000, RZ, 0xc0, !PT ;  /* 0x8000000002027812 */ /* 0x000fd600078ec0ff */
[----:B------:R-:W-:Y:S05]  /*1670*/  @!P0 BRA `(.L_x_18) ;  /* 0x00000000008c8947 */ /* 0x000fea0003800000 */
[CCC-:B------:R-:W-:Y:S01]  /*1680*/  FFMA.RZ R9, R16.reuse, R14.reuse, R13.reuse ;  /* 0x0000000e10097223 */ /* 0x1c0fe2000000c00d */
[C---:B------:R-:W-:Y:S01]  /*1690*/  IADD3 R12, PT, PT, R15.reuse, 0x20, RZ ;  /* 0x000000200f0c7810 */ /* 0x040fe20007ffe0ff */
[CCC-:B------:R-:W-:Y:S01]  /*16a0*/  FFMA.RM R10, R16.reuse, R14.reuse, R13.reuse ;  /* 0x0000000e100a7223 */ /* 0x1c0fe2000000400d */
[----:B------:R-:W-:Y:S02]  /*16b0*/  ISETP.NE.AND P3, PT, R15, RZ, PT ;  /* 0x000000ff0f00720c */ /* 0x000fe40003f65270 */
[----:B------:R-:W-:Y:S01]  /*16c0*/  LOP3.LUT R11, R9, 0x7fffff, RZ, 0xc0, !PT ;  /* 0x007fffff090b7812 */ /* 0x000fe200078ec0ff */
[----:B------:R-:W-:Y:S01]  /*16d0*/  FFMA.RP R9, R16, R14, R13 ;  /* 0x0000000e10097223 */ /* 0x000fe2000000800d */
[----:B------:R-:W-:Y:S02]  /*16e0*/  ISETP.NE.AND P1, PT, R15, RZ, PT ;  /* 0x000000ff0f00720c */ /* 0x000fe40003f25270 */
[----:B------:R-:W-:Y:S02]  /*16f0*/  LOP3.LUT R11, R11, 0x800000, RZ, 0xfc, !PT ;  /* 0x008000000b0b7812 */ /* 0x000fe400078efcff */
[----:B------:R-:W-:-:S02]  /*1700*/  IADD3 R13, PT, PT, -R15, RZ, RZ ;  /* 0x000000ff0f0d7210 */ /* 0x000fc40007ffe1ff */
[----:B------:R-:W-:Y:S02]  /*1710*/  SHF.L.U32 R12, R11, R12, RZ ;  /* 0x0000000c0b0c7219 */ /* 0x000fe400000006ff */
[----:B------:R-:W-:Y:S02]  /*1720*/  FSETP.NEU.FTZ.AND P0, PT, R9, R10, PT ;  /* 0x0000000a0900720b */ /* 0x000fe40003f1d000 */
[----:B------:R-:W-:Y:S02]  /*1730*/  SEL R10, R13, RZ, P3 ;  /* 0x000000ff0d0a7207 */ /* 0x000fe40001800000 */
[----:B------:R-:W-:Y:S02]  /*1740*/  ISETP.NE.AND P1, PT, R12, RZ, P1 ;  /* 0x000000ff0c00720c */ /* 0x000fe40000f25270 */
[----:B------:R-:W-:Y:S02]  /*1750*/  SHF.R.U32.HI R10, RZ, R10, R11 ;  /* 0x0000000aff0a7219 */ /* 0x000fe4000001160b */
[----:B------:R-:W-:-:S02]  /*1760*/  PLOP3.LUT P0, PT, P0, P1, PT, 0xf8, 0x8f ;  /* 0x00000000008f781c */ /* 0x000fc40000703f70 */
[----:B------:R-:W-:Y:S02]  /*1770*/  SHF.R.U32.HI R12, RZ, 0x1, R10 ;  /* 0x00000001ff0c7819 */ /* 0x000fe4000001160a */
[----:B------:R-:W-:-:S04]  /*1780*/  SEL R9, RZ, 0x1, !P0 ;  /* 0x00000001ff097807 */ /* 0x000fc80004000000 */
[----:B------:R-:W-:-:S04]  /*1790*/  LOP3.LUT R9, R9, 0x1, R12, 0xf8, !PT ;  /* 0x0000000109097812 */ /* 0x000fc800078ef80c */
[----:B------:R-:W-:-:S05]  /*17a0*/  LOP3.LUT R9, R9, R10, RZ, 0xc0, !PT ;  /* 0x0000000a09097212 */ /* 0x000fca00078ec0ff */
[----:B------:R-:W-:-:S05]  /*17b0*/  IMAD.IADD R9, R12, 0x1, R9 ;  /* 0x000000010c097824 */ /* 0x000fca00078e0209 */
[----:B------:R-:W-:Y:S01]  /*17c0*/  LOP3.LUT R2, R9, R2, RZ, 0xfc, !PT ;  /* 0x0000000209027212 */ /* 0x000fe200078efcff */
[----:B------:R-:W-:Y:S06]  /*17d0*/  BRA `(.L_x_18) ;  /* 0x0000000000347947 */ /* 0x000fec0003800000 */
.L_x_17:
[----:B------:R-:W-:-:S04]  /*17e0*/  LOP3.LUT R2, R2, 0x80000000, RZ, 0xc0, !PT ;  /* 0x8000000002027812 */ /* 0x000fc800078ec0ff */
[----:B------:R-:W-:Y:S01]  /*17f0*/  LOP3.LUT R2, R2, 0x7f800000, RZ, 0xfc, !PT ;  /* 0x7f80000002027812 */ /* 0x000fe200078efcff */
[----:B------:R-:W-:Y:S06]  /*1800*/  BRA `(.L_x_18) ;  /* 0x0000000000287947 */ /* 0x000fec0003800000 */
.L_x_16:
[----:B------:R-:W-:Y:S01]  /*1810*/  LEA R2, R9, R2, 0x17 ;  /* 0x0000000209027211 */ /* 0x000fe200078eb8ff */
[----:B------:R-:W-:Y:S06]  /*1820*/  BRA `(.L_x_18) ;  /* 0x0000000000207947 */ /* 0x000fec0003800000 */
.L_x_15:
[----:B------:R-:W-:-:S04]  /*1830*/  LOP3.LUT R2, R11, 0x80000000, R2, 0x48, !PT ;  /* 0x800000000b027812 */ /* 0x000fc800078e4802 */
[----:B------:R-:W-:Y:S01]  /*1840*/  LOP3.LUT R2, R2, 0x7f800000, RZ, 0xfc, !PT ;  /* 0x7f80000002027812 */ /* 0x000fe200078efcff */
[----:B------:R-:W-:Y:S06]  /*1850*/  BRA `(.L_x_18) ;  /* 0x0000000000147947 */ /* 0x000fec0003800000 */
.L_x_14:
[----:B------:R-:W-:Y:S01]  /*1860*/  LOP3.LUT R2, R11, 0x80000000, R2, 0x48, !PT ;  /* 0x800000000b027812 */ /* 0x000fe200078e4802 */
[----:B------:R-:W-:Y:S06]  /*1870*/  BRA `(.L_x_18) ;  /* 0x00000000000c7947 */ /* 0x000fec0003800000 */
.L_x_13:
[----:B------:R-:W0:Y:S01]  /*1880*/  MUFU.RSQ R2, -QNAN ;  /* 0xffc0000000027908 */ /* 0x000e220000001400 */
[----:B------:R-:W-:Y:S05]  /*1890*/  BRA `(.L_x_18) ;  /* 0x0000000000047947 */ /* 0x000fea0003800000 */
.L_x_12:
[----:B------:R-:W-:-:S07]  /*18a0*/  FADD.FTZ R2, R2, R3 ;  /* 0x0000000302027221 */ /* 0x000fce0000010000 */
.L_x_18:
[----:B------:R-:W-:-:S04]  /*18b0*/  HFMA2 R9, -RZ, RZ, 0, 0 ;  /* 0x00000000ff097431 */ /* 0x000fc800000001ff */
[----:B0-----:R-:W-:Y:S05]  /*18c0*/  RET.REL.NODEC R8 `(_Z7computefffffffff) ;  /* 0xffffffe408cc7950 */ /* 0x001fea0003c3ffff */
.L_x_19:
[----:B------:R-:W-:-:S00]  /*18d0*/  BRA `(.L_x_19) ;  /* 0xfffffffc00fc7947 */ /* 0x000fc0000383ffff */
[----:B------:R-:W-:-:S00]  /*18e0*/  NOP ;  /* 0x0000000000007918 */ /* 0x000fc00000000000 */
        /* <DEDUP_REMOVED lines=9> */
.L_x_20:


//--------------------- .nv.global.init           --------------------------
	.section	.nv.global.init,"aw",@progbits
.nv.global.init:
	.type		$str,@object
	.size		$str,(.L_0 - $str)
$str:
        /*0000*/ 	.byte	0x25, 0x2e, 0x31, 0x37, 0x67, 0x0a, 0x00
.L_0:


//--------------------- .nv.shared.reserved.0     --------------------------
	.section	.nv.shared.reserved.0,"aw",@nobits
	.weak		__nv_reservedSMEM_offset_0_alias
	.size		__nv_reservedSMEM_offset_0_alias, 0, 64
	.other		__nv_reservedSMEM_offset_0_alias,@"STO_CUDA_RESERVED_SHARED STV_DEFAULT"
__nv_reservedSMEM_offset_0_alias:
	.zero		0
	.zero		64


//--------------------- .nv.constant0._Z7computefffffffff --------------------------
	.section	.nv.constant0._Z7computefffffffff,"a",@progbits
	.sectionflags	@""
	.align	4
.nv.constant0._Z7computefffffffff:
	.zero		932


//--------------------- SYMBOLS --------------------------

	.type		.nv.reservedSmem.offset0,@object
	.size		.nv.reservedSmem.offset0,0x4
	.type		vprintf,@function
